//
// Generated by NVIDIA NVVM Compiler
//
// Compiler Build ID: CL-36424714
// Cuda compilation tools, release 13.0, V13.0.88
// Based on NVVM 20.0.0
//

.version 9.0
.target sm_100
.address_size 64

	// .globl	_Z26blockedFloydWarshallPhase1iiPim
// _ZZ26blockedFloydWarshallPhase1iiPimE6cacheD has been demoted
// _ZZ26blockedFloydWarshallPhase2iiPimE10cacheBaseD has been demoted
// _ZZ26blockedFloydWarshallPhase2iiPimE9cacheRowD has been demoted
// _ZZ26blockedFloydWarshallPhase2iiPimE9cacheColD has been demoted
// _ZZ26blockedFloydWarshallPhase3iiPimE13cacheBaseColD has been demoted
// _ZZ26blockedFloydWarshallPhase3iiPimE13cacheBaseRowD has been demoted
// _ZZ26blockedFloydWarshallPhase3iiPimE6cacheD has been demoted

.visible .entry _Z26blockedFloydWarshallPhase1iiPim(
	.param .u32 _Z26blockedFloydWarshallPhase1iiPim_param_0,
	.param .u32 _Z26blockedFloydWarshallPhase1iiPim_param_1,
	.param .u64 .ptr .align 1 _Z26blockedFloydWarshallPhase1iiPim_param_2,
	.param .u64 _Z26blockedFloydWarshallPhase1iiPim_param_3
)
{
	.reg .pred 	%p<2>;
	.reg .b32 	%r<672>;
	.reg .b64 	%rd<13>;
	// demoted variable
	.shared .align 4 .b8 _ZZ26blockedFloydWarshallPhase1iiPimE6cacheD[16384];
	ld.param.u32 	%r7, [_Z26blockedFloydWarshallPhase1iiPim_param_1];
	ld.param.u64 	%rd3, [_Z26blockedFloydWarshallPhase1iiPim_param_2];
	ld.param.u64 	%rd4, [_Z26blockedFloydWarshallPhase1iiPim_param_3];
	cvta.to.global.u64 	%rd5, %rd3;
	mov.u32 	%r1, %tid.x;
	mov.u32 	%r8, %tid.y;
	shl.b32 	%r9, %r7, 6;
	add.s32 	%r10, %r9, %r8;
	add.s32 	%r11, %r9, %r1;
	cvt.s64.s32 	%rd6, %r10;
	cvt.s64.s32 	%rd7, %r11;
	mad.lo.s64 	%rd8, %rd4, %rd6, %rd7;
	shl.b64 	%rd9, %rd8, 2;
	add.s64 	%rd1, %rd5, %rd9;
	ld.global.u32 	%r12, [%rd1];
	shl.b32 	%r13, %r8, 8;
	mov.u32 	%r14, _ZZ26blockedFloydWarshallPhase1iiPimE6cacheD;
	add.s32 	%r2, %r14, %r13;
	shl.b32 	%r15, %r1, 2;
	add.s32 	%r3, %r2, %r15;
	st.shared.u32 	[%r3], %r12;
	add.s32 	%r16, %r10, 32;
	cvt.s64.s32 	%rd10, %r16;
	mad.lo.s64 	%rd11, %rd4, %rd10, %rd7;
	shl.b64 	%rd12, %rd11, 2;
	add.s64 	%rd2, %rd5, %rd12;
	ld.global.u32 	%r17, [%rd2];
	st.shared.u32 	[%r3+8192], %r17;
	ld.global.u32 	%r18, [%rd1+128];
	st.shared.u32 	[%r3+128], %r18;
	ld.global.u32 	%r19, [%rd2+128];
	st.shared.u32 	[%r3+8320], %r19;
	bar.sync 	0;
	mov.b32 	%r671, 0;
$L__BB0_1:
	.pragma "nounroll";
	ld.shared.u32 	%r20, [%r3];
	shl.b32 	%r21, %r671, 2;
	add.s32 	%r22, %r2, %r21;
	ld.shared.u32 	%r23, [%r22];
	shl.b32 	%r24, %r671, 8;
	add.s32 	%r26, %r14, %r24;
	add.s32 	%r28, %r26, %r15;
	ld.shared.u32 	%r29, [%r28];
	add.s32 	%r30, %r29, %r23;
	min.s32 	%r31, %r20, %r30;
	st.shared.u32 	[%r3], %r31;
	ld.shared.u32 	%r32, [%r3+8192];
	ld.shared.u32 	%r33, [%r22+8192];
	ld.shared.u32 	%r34, [%r28];
	add.s32 	%r35, %r34, %r33;
	min.s32 	%r36, %r32, %r35;
	st.shared.u32 	[%r3+8192], %r36;
	ld.shared.u32 	%r37, [%r3+128];
	ld.shared.u32 	%r38, [%r22];
	ld.shared.u32 	%r39, [%r28+128];
	add.s32 	%r40, %r39, %r38;
	min.s32 	%r41, %r37, %r40;
	st.shared.u32 	[%r3+128], %r41;
	ld.shared.u32 	%r42, [%r3+8320];
	ld.shared.u32 	%r43, [%r22+8192];
	ld.shared.u32 	%r44, [%r28+128];
	add.s32 	%r45, %r44, %r43;
	min.s32 	%r46, %r42, %r45;
	st.shared.u32 	[%r3+8320], %r46;
	bar.sync 	0;
	ld.shared.u32 	%r47, [%r3];
	ld.shared.u32 	%r48, [%r22+4];
	ld.shared.u32 	%r49, [%r28+256];
	add.s32 	%r50, %r49, %r48;
	min.s32 	%r51, %r47, %r50;
	st.shared.u32 	[%r3], %r51;
	ld.shared.u32 	%r52, [%r3+8192];
	ld.shared.u32 	%r53, [%r22+8196];
	ld.shared.u32 	%r54, [%r28+256];
	add.s32 	%r55, %r54, %r53;
	min.s32 	%r56, %r52, %r55;
	st.shared.u32 	[%r3+8192], %r56;
	ld.shared.u32 	%r57, [%r3+128];
	ld.shared.u32 	%r58, [%r22+4];
	ld.shared.u32 	%r59, [%r28+384];
	add.s32 	%r60, %r59, %r58;
	min.s32 	%r61, %r57, %r60;
	st.shared.u32 	[%r3+128], %r61;
	ld.shared.u32 	%r62, [%r3+8320];
	ld.shared.u32 	%r63, [%r22+8196];
	ld.shared.u32 	%r64, [%r28+384];
	add.s32 	%r65, %r64, %r63;
	min.s32 	%r66, %r62, %r65;
	st.shared.u32 	[%r3+8320], %r66;
	bar.sync 	0;
	ld.shared.u32 	%r67, [%r3];
	ld.shared.u32 	%r68, [%r22+8];
	ld.shared.u32 	%r69, [%r28+512];
	add.s32 	%r70, %r69, %r68;
	min.s32 	%r71, %r67, %r70;
	st.shared.u32 	[%r3], %r71;
	ld.shared.u32 	%r72, [%r3+8192];
	ld.shared.u32 	%r73, [%r22+8200];
	ld.shared.u32 	%r74, [%r28+512];
	add.s32 	%r75, %r74, %r73;
	min.s32 	%r76, %r72, %r75;
	st.shared.u32 	[%r3+8192], %r76;
	ld.shared.u32 	%r77, [%r3+128];
	ld.shared.u32 	%r78, [%r22+8];
	ld.shared.u32 	%r79, [%r28+640];
	add.s32 	%r80, %r79, %r78;
	min.s32 	%r81, %r77, %r80;
	st.shared.u32 	[%r3+128], %r81;
	ld.shared.u32 	%r82, [%r3+8320];
	ld.shared.u32 	%r83, [%r22+8200];
	ld.shared.u32 	%r84, [%r28+640];
	add.s32 	%r85, %r84, %r83;
	min.s32 	%r86, %r82, %r85;
	st.shared.u32 	[%r3+8320], %r86;
	bar.sync 	0;
	ld.shared.u32 	%r87, [%r3];
	ld.shared.u32 	%r88, [%r22+12];
	ld.shared.u32 	%r89, [%r28+768];
	add.s32 	%r90, %r89, %r88;
	min.s32 	%r91, %r87, %r90;
	st.shared.u32 	[%r3], %r91;
	ld.shared.u32 	%r92, [%r3+8192];
	ld.shared.u32 	%r93, [%r22+8204];
	ld.shared.u32 	%r94, [%r28+768];
	add.s32 	%r95, %r94, %r93;
	min.s32 	%r96, %r92, %r95;
	st.shared.u32 	[%r3+8192], %r96;
	ld.shared.u32 	%r97, [%r3+128];
	ld.shared.u32 	%r98, [%r22+12];
	ld.shared.u32 	%r99, [%r28+896];
	add.s32 	%r100, %r99, %r98;
	min.s32 	%r101, %r97, %r100;
	st.shared.u32 	[%r3+128], %r101;
	ld.shared.u32 	%r102, [%r3+8320];
	ld.shared.u32 	%r103, [%r22+8204];
	ld.shared.u32 	%r104, [%r28+896];
	add.s32 	%r105, %r104, %r103;
	min.s32 	%r106, %r102, %r105;
	st.shared.u32 	[%r3+8320], %r106;
	bar.sync 	0;
	ld.shared.u32 	%r107, [%r3];
	ld.shared.u32 	%r108, [%r22+16];
	ld.shared.u32 	%r109, [%r28+1024];
	add.s32 	%r110, %r109, %r108;
	min.s32 	%r111, %r107, %r110;
	st.shared.u32 	[%r3], %r111;
	ld.shared.u32 	%r112, [%r3+8192];
	ld.shared.u32 	%r113, [%r22+8208];
	ld.shared.u32 	%r114, [%r28+1024];
	add.s32 	%r115, %r114, %r113;
	min.s32 	%r116, %r112, %r115;
	st.shared.u32 	[%r3+8192], %r116;
	ld.shared.u32 	%r117, [%r3+128];
	ld.shared.u32 	%r118, [%r22+16];
	ld.shared.u32 	%r119, [%r28+1152];
	add.s32 	%r120, %r119, %r118;
	min.s32 	%r121, %r117, %r120;
	st.shared.u32 	[%r3+128], %r121;
	ld.shared.u32 	%r122, [%r3+8320];
	ld.shared.u32 	%r123, [%r22+8208];
	ld.shared.u32 	%r124, [%r28+1152];
	add.s32 	%r125, %r124, %r123;
	min.s32 	%r126, %r122, %r125;
	st.shared.u32 	[%r3+8320], %r126;
	bar.sync 	0;
	ld.shared.u32 	%r127, [%r3];
	ld.shared.u32 	%r128, [%r22+20];
	ld.shared.u32 	%r129, [%r28+1280];
	add.s32 	%r130, %r129, %r128;
	min.s32 	%r131, %r127, %r130;
	st.shared.u32 	[%r3], %r131;
	ld.shared.u32 	%r132, [%r3+8192];
	ld.shared.u32 	%r133, [%r22+8212];
	ld.shared.u32 	%r134, [%r28+1280];
	add.s32 	%r135, %r134, %r133;
	min.s32 	%r136, %r132, %r135;
	st.shared.u32 	[%r3+8192], %r136;
	ld.shared.u32 	%r137, [%r3+128];
	ld.shared.u32 	%r138, [%r22+20];
	ld.shared.u32 	%r139, [%r28+1408];
	add.s32 	%r140, %r139, %r138;
	min.s32 	%r141, %r137, %r140;
	st.shared.u32 	[%r3+128], %r141;
	ld.shared.u32 	%r142, [%r3+8320];
	ld.shared.u32 	%r143, [%r22+8212];
	ld.shared.u32 	%r144, [%r28+1408];
	add.s32 	%r145, %r144, %r143;
	min.s32 	%r146, %r142, %r145;
	st.shared.u32 	[%r3+8320], %r146;
	bar.sync 	0;
	ld.shared.u32 	%r147, [%r3];
	ld.shared.u32 	%r148, [%r22+24];
	ld.shared.u32 	%r149, [%r28+1536];
	add.s32 	%r150, %r149, %r148;
	min.s32 	%r151, %r147, %r150;
	st.shared.u32 	[%r3], %r151;
	ld.shared.u32 	%r152, [%r3+8192];
	ld.shared.u32 	%r153, [%r22+8216];
	ld.shared.u32 	%r154, [%r28+1536];
	add.s32 	%r155, %r154, %r153;
	min.s32 	%r156, %r152, %r155;
	st.shared.u32 	[%r3+8192], %r156;
	ld.shared.u32 	%r157, [%r3+128];
	ld.shared.u32 	%r158, [%r22+24];
	ld.shared.u32 	%r159, [%r28+1664];
	add.s32 	%r160, %r159, %r158;
	min.s32 	%r161, %r157, %r160;
	st.shared.u32 	[%r3+128], %r161;
	ld.shared.u32 	%r162, [%r3+8320];
	ld.shared.u32 	%r163, [%r22+8216];
	ld.shared.u32 	%r164, [%r28+1664];
	add.s32 	%r165, %r164, %r163;
	min.s32 	%r166, %r162, %r165;
	st.shared.u32 	[%r3+8320], %r166;
	bar.sync 	0;
	ld.shared.u32 	%r167, [%r3];
	ld.shared.u32 	%r168, [%r22+28];
	ld.shared.u32 	%r169, [%r28+1792];
	add.s32 	%r170, %r169, %r168;
	min.s32 	%r171, %r167, %r170;
	st.shared.u32 	[%r3], %r171;
	ld.shared.u32 	%r172, [%r3+8192];
	ld.shared.u32 	%r173, [%r22+8220];
	ld.shared.u32 	%r174, [%r28+1792];
	add.s32 	%r175, %r174, %r173;
	min.s32 	%r176, %r172, %r175;
	st.shared.u32 	[%r3+8192], %r176;
	ld.shared.u32 	%r177, [%r3+128];
	ld.shared.u32 	%r178, [%r22+28];
	ld.shared.u32 	%r179, [%r28+1920];
	add.s32 	%r180, %r179, %r178;
	min.s32 	%r181, %r177, %r180;
	st.shared.u32 	[%r3+128], %r181;
	ld.shared.u32 	%r182, [%r3+8320];
	ld.shared.u32 	%r183, [%r22+8220];
	ld.shared.u32 	%r184, [%r28+1920];
	add.s32 	%r185, %r184, %r183;
	min.s32 	%r186, %r182, %r185;
	st.shared.u32 	[%r3+8320], %r186;
	bar.sync 	0;
	ld.shared.u32 	%r187, [%r3];
	ld.shared.u32 	%r188, [%r22+32];
	ld.shared.u32 	%r189, [%r28+2048];
	add.s32 	%r190, %r189, %r188;
	min.s32 	%r191, %r187, %r190;
	st.shared.u32 	[%r3], %r191;
	ld.shared.u32 	%r192, [%r3+8192];
	ld.shared.u32 	%r193, [%r22+8224];
	ld.shared.u32 	%r194, [%r28+2048];
	add.s32 	%r195, %r194, %r193;
	min.s32 	%r196, %r192, %r195;
	st.shared.u32 	[%r3+8192], %r196;
	ld.shared.u32 	%r197, [%r3+128];
	ld.shared.u32 	%r198, [%r22+32];
	ld.shared.u32 	%r199, [%r28+2176];
	add.s32 	%r200, %r199, %r198;
	min.s32 	%r201, %r197, %r200;
	st.shared.u32 	[%r3+128], %r201;
	ld.shared.u32 	%r202, [%r3+8320];
	ld.shared.u32 	%r203, [%r22+8224];
	ld.shared.u32 	%r204, [%r28+2176];
	add.s32 	%r205, %r204, %r203;
	min.s32 	%r206, %r202, %r205;
	st.shared.u32 	[%r3+8320], %r206;
	bar.sync 	0;
	ld.shared.u32 	%r207, [%r3];
	ld.shared.u32 	%r208, [%r22+36];
	ld.shared.u32 	%r209, [%r28+2304];
	add.s32 	%r210, %r209, %r208;
	min.s32 	%r211, %r207, %r210;
	st.shared.u32 	[%r3], %r211;
	ld.shared.u32 	%r212, [%r3+8192];
	ld.shared.u32 	%r213, [%r22+8228];
	ld.shared.u32 	%r214, [%r28+2304];
	add.s32 	%r215, %r214, %r213;
	min.s32 	%r216, %r212, %r215;
	st.shared.u32 	[%r3+8192], %r216;
	ld.shared.u32 	%r217, [%r3+128];
	ld.shared.u32 	%r218, [%r22+36];
	ld.shared.u32 	%r219, [%r28+2432];
	add.s32 	%r220, %r219, %r218;
	min.s32 	%r221, %r217, %r220;
	st.shared.u32 	[%r3+128], %r221;
	ld.shared.u32 	%r222, [%r3+8320];
	ld.shared.u32 	%r223, [%r22+8228];
	ld.shared.u32 	%r224, [%r28+2432];
	add.s32 	%r225, %r224, %r223;
	min.s32 	%r226, %r222, %r225;
	st.shared.u32 	[%r3+8320], %r226;
	bar.sync 	0;
	ld.shared.u32 	%r227, [%r3];
	ld.shared.u32 	%r228, [%r22+40];
	ld.shared.u32 	%r229, [%r28+2560];
	add.s32 	%r230, %r229, %r228;
	min.s32 	%r231, %r227, %r230;
	st.shared.u32 	[%r3], %r231;
	ld.shared.u32 	%r232, [%r3+8192];
	ld.shared.u32 	%r233, [%r22+8232];
	ld.shared.u32 	%r234, [%r28+2560];
	add.s32 	%r235, %r234, %r233;
	min.s32 	%r236, %r232, %r235;
	st.shared.u32 	[%r3+8192], %r236;
	ld.shared.u32 	%r237, [%r3+128];
	ld.shared.u32 	%r238, [%r22+40];
	ld.shared.u32 	%r239, [%r28+2688];
	add.s32 	%r240, %r239, %r238;
	min.s32 	%r241, %r237, %r240;
	st.shared.u32 	[%r3+128], %r241;
	ld.shared.u32 	%r242, [%r3+8320];
	ld.shared.u32 	%r243, [%r22+8232];
	ld.shared.u32 	%r244, [%r28+2688];
	add.s32 	%r245, %r244, %r243;
	min.s32 	%r246, %r242, %r245;
	st.shared.u32 	[%r3+8320], %r246;
	bar.sync 	0;
	ld.shared.u32 	%r247, [%r3];
	ld.shared.u32 	%r248, [%r22+44];
	ld.shared.u32 	%r249, [%r28+2816];
	add.s32 	%r250, %r249, %r248;
	min.s32 	%r251, %r247, %r250;
	st.shared.u32 	[%r3], %r251;
	ld.shared.u32 	%r252, [%r3+8192];
	ld.shared.u32 	%r253, [%r22+8236];
	ld.shared.u32 	%r254, [%r28+2816];
	add.s32 	%r255, %r254, %r253;
	min.s32 	%r256, %r252, %r255;
	st.shared.u32 	[%r3+8192], %r256;
	ld.shared.u32 	%r257, [%r3+128];
	ld.shared.u32 	%r258, [%r22+44];
	ld.shared.u32 	%r259, [%r28+2944];
	add.s32 	%r260, %r259, %r258;
	min.s32 	%r261, %r257, %r260;
	st.shared.u32 	[%r3+128], %r261;
	ld.shared.u32 	%r262, [%r3+8320];
	ld.shared.u32 	%r263, [%r22+8236];
	ld.shared.u32 	%r264, [%r28+2944];
	add.s32 	%r265, %r264, %r263;
	min.s32 	%r266, %r262, %r265;
	st.shared.u32 	[%r3+8320], %r266;
	bar.sync 	0;
	ld.shared.u32 	%r267, [%r3];
	ld.shared.u32 	%r268, [%r22+48];
	ld.shared.u32 	%r269, [%r28+3072];
	add.s32 	%r270, %r269, %r268;
	min.s32 	%r271, %r267, %r270;
	st.shared.u32 	[%r3], %r271;
	ld.shared.u32 	%r272, [%r3+8192];
	ld.shared.u32 	%r273, [%r22+8240];
	ld.shared.u32 	%r274, [%r28+3072];
	add.s32 	%r275, %r274, %r273;
	min.s32 	%r276, %r272, %r275;
	st.shared.u32 	[%r3+8192], %r276;
	ld.shared.u32 	%r277, [%r3+128];
	ld.shared.u32 	%r278, [%r22+48];
	ld.shared.u32 	%r279, [%r28+3200];
	add.s32 	%r280, %r279, %r278;
	min.s32 	%r281, %r277, %r280;
	st.shared.u32 	[%r3+128], %r281;
	ld.shared.u32 	%r282, [%r3+8320];
	ld.shared.u32 	%r283, [%r22+8240];
	ld.shared.u32 	%r284, [%r28+3200];
	add.s32 	%r285, %r284, %r283;
	min.s32 	%r286, %r282, %r285;
	st.shared.u32 	[%r3+8320], %r286;
	bar.sync 	0;
	ld.shared.u32 	%r287, [%r3];
	ld.shared.u32 	%r288, [%r22+52];
	ld.shared.u32 	%r289, [%r28+3328];
	add.s32 	%r290, %r289, %r288;
	min.s32 	%r291, %r287, %r290;
	st.shared.u32 	[%r3], %r291;
	ld.shared.u32 	%r292, [%r3+8192];
	ld.shared.u32 	%r293, [%r22+8244];
	ld.shared.u32 	%r294, [%r28+3328];
	add.s32 	%r295, %r294, %r293;
	min.s32 	%r296, %r292, %r295;
	st.shared.u32 	[%r3+8192], %r296;
	ld.shared.u32 	%r297, [%r3+128];
	ld.shared.u32 	%r298, [%r22+52];
	ld.shared.u32 	%r299, [%r28+3456];
	add.s32 	%r300, %r299, %r298;
	min.s32 	%r301, %r297, %r300;
	st.shared.u32 	[%r3+128], %r301;
	ld.shared.u32 	%r302, [%r3+8320];
	ld.shared.u32 	%r303, [%r22+8244];
	ld.shared.u32 	%r304, [%r28+3456];
	add.s32 	%r305, %r304, %r303;
	min.s32 	%r306, %r302, %r305;
	st.shared.u32 	[%r3+8320], %r306;
	bar.sync 	0;
	ld.shared.u32 	%r307, [%r3];
	ld.shared.u32 	%r308, [%r22+56];
	ld.shared.u32 	%r309, [%r28+3584];
	add.s32 	%r310, %r309, %r308;
	min.s32 	%r311, %r307, %r310;
	st.shared.u32 	[%r3], %r311;
	ld.shared.u32 	%r312, [%r3+8192];
	ld.shared.u32 	%r313, [%r22+8248];
	ld.shared.u32 	%r314, [%r28+3584];
	add.s32 	%r315, %r314, %r313;
	min.s32 	%r316, %r312, %r315;
	st.shared.u32 	[%r3+8192], %r316;
	ld.shared.u32 	%r317, [%r3+128];
	ld.shared.u32 	%r318, [%r22+56];
	ld.shared.u32 	%r319, [%r28+3712];
	add.s32 	%r320, %r319, %r318;
	min.s32 	%r321, %r317, %r320;
	st.shared.u32 	[%r3+128], %r321;
	ld.shared.u32 	%r322, [%r3+8320];
	ld.shared.u32 	%r323, [%r22+8248];
	ld.shared.u32 	%r324, [%r28+3712];
	add.s32 	%r325, %r324, %r323;
	min.s32 	%r326, %r322, %r325;
	st.shared.u32 	[%r3+8320], %r326;
	bar.sync 	0;
	ld.shared.u32 	%r327, [%r3];
	ld.shared.u32 	%r328, [%r22+60];
	ld.shared.u32 	%r329, [%r28+3840];
	add.s32 	%r330, %r329, %r328;
	min.s32 	%r331, %r327, %r330;
	st.shared.u32 	[%r3], %r331;
	ld.shared.u32 	%r332, [%r3+8192];
	ld.shared.u32 	%r333, [%r22+8252];
	ld.shared.u32 	%r334, [%r28+3840];
	add.s32 	%r335, %r334, %r333;
	min.s32 	%r336, %r332, %r335;
	st.shared.u32 	[%r3+8192], %r336;
	ld.shared.u32 	%r337, [%r3+128];
	ld.shared.u32 	%r338, [%r22+60];
	ld.shared.u32 	%r339, [%r28+3968];
	add.s32 	%r340, %r339, %r338;
	min.s32 	%r341, %r337, %r340;
	st.shared.u32 	[%r3+128], %r341;
	ld.shared.u32 	%r342, [%r3+8320];
	ld.shared.u32 	%r343, [%r22+8252];
	ld.shared.u32 	%r344, [%r28+3968];
	add.s32 	%r345, %r344, %r343;
	min.s32 	%r346, %r342, %r345;
	st.shared.u32 	[%r3+8320], %r346;
	bar.sync 	0;
	ld.shared.u32 	%r347, [%r3];
	ld.shared.u32 	%r348, [%r22+64];
	ld.shared.u32 	%r349, [%r28+4096];
	add.s32 	%r350, %r349, %r348;
	min.s32 	%r351, %r347, %r350;
	st.shared.u32 	[%r3], %r351;
	ld.shared.u32 	%r352, [%r3+8192];
	ld.shared.u32 	%r353, [%r22+8256];
	ld.shared.u32 	%r354, [%r28+4096];
	add.s32 	%r355, %r354, %r353;
	min.s32 	%r356, %r352, %r355;
	st.shared.u32 	[%r3+8192], %r356;
	ld.shared.u32 	%r357, [%r3+128];
	ld.shared.u32 	%r358, [%r22+64];
	ld.shared.u32 	%r359, [%r28+4224];
	add.s32 	%r360, %r359, %r358;
	min.s32 	%r361, %r357, %r360;
	st.shared.u32 	[%r3+128], %r361;
	ld.shared.u32 	%r362, [%r3+8320];
	ld.shared.u32 	%r363, [%r22+8256];
	ld.shared.u32 	%r364, [%r28+4224];
	add.s32 	%r365, %r364, %r363;
	min.s32 	%r366, %r362, %r365;
	st.shared.u32 	[%r3+8320], %r366;
	bar.sync 	0;
	ld.shared.u32 	%r367, [%r3];
	ld.shared.u32 	%r368, [%r22+68];
	ld.shared.u32 	%r369, [%r28+4352];
	add.s32 	%r370, %r369, %r368;
	min.s32 	%r371, %r367, %r370;
	st.shared.u32 	[%r3], %r371;
	ld.shared.u32 	%r372, [%r3+8192];
	ld.shared.u32 	%r373, [%r22+8260];
	ld.shared.u32 	%r374, [%r28+4352];
	add.s32 	%r375, %r374, %r373;
	min.s32 	%r376, %r372, %r375;
	st.shared.u32 	[%r3+8192], %r376;
	ld.shared.u32 	%r377, [%r3+128];
	ld.shared.u32 	%r378, [%r22+68];
	ld.shared.u32 	%r379, [%r28+4480];
	add.s32 	%r380, %r379, %r378;
	min.s32 	%r381, %r377, %r380;
	st.shared.u32 	[%r3+128], %r381;
	ld.shared.u32 	%r382, [%r3+8320];
	ld.shared.u32 	%r383, [%r22+8260];
	ld.shared.u32 	%r384, [%r28+4480];
	add.s32 	%r385, %r384, %r383;
	min.s32 	%r386, %r382, %r385;
	st.shared.u32 	[%r3+8320], %r386;
	bar.sync 	0;
	ld.shared.u32 	%r387, [%r3];
	ld.shared.u32 	%r388, [%r22+72];
	ld.shared.u32 	%r389, [%r28+4608];
	add.s32 	%r390, %r389, %r388;
	min.s32 	%r391, %r387, %r390;
	st.shared.u32 	[%r3], %r391;
	ld.shared.u32 	%r392, [%r3+8192];
	ld.shared.u32 	%r393, [%r22+8264];
	ld.shared.u32 	%r394, [%r28+4608];
	add.s32 	%r395, %r394, %r393;
	min.s32 	%r396, %r392, %r395;
	st.shared.u32 	[%r3+8192], %r396;
	ld.shared.u32 	%r397, [%r3+128];
	ld.shared.u32 	%r398, [%r22+72];
	ld.shared.u32 	%r399, [%r28+4736];
	add.s32 	%r400, %r399, %r398;
	min.s32 	%r401, %r397, %r400;
	st.shared.u32 	[%r3+128], %r401;
	ld.shared.u32 	%r402, [%r3+8320];
	ld.shared.u32 	%r403, [%r22+8264];
	ld.shared.u32 	%r404, [%r28+4736];
	add.s32 	%r405, %r404, %r403;
	min.s32 	%r406, %r402, %r405;
	st.shared.u32 	[%r3+8320], %r406;
	bar.sync 	0;
	ld.shared.u32 	%r407, [%r3];
	ld.shared.u32 	%r408, [%r22+76];
	ld.shared.u32 	%r409, [%r28+4864];
	add.s32 	%r410, %r409, %r408;
	min.s32 	%r411, %r407, %r410;
	st.shared.u32 	[%r3], %r411;
	ld.shared.u32 	%r412, [%r3+8192];
	ld.shared.u32 	%r413, [%r22+8268];
	ld.shared.u32 	%r414, [%r28+4864];
	add.s32 	%r415, %r414, %r413;
	min.s32 	%r416, %r412, %r415;
	st.shared.u32 	[%r3+8192], %r416;
	ld.shared.u32 	%r417, [%r3+128];
	ld.shared.u32 	%r418, [%r22+76];
	ld.shared.u32 	%r419, [%r28+4992];
	add.s32 	%r420, %r419, %r418;
	min.s32 	%r421, %r417, %r420;
	st.shared.u32 	[%r3+128], %r421;
	ld.shared.u32 	%r422, [%r3+8320];
	ld.shared.u32 	%r423, [%r22+8268];
	ld.shared.u32 	%r424, [%r28+4992];
	add.s32 	%r425, %r424, %r423;
	min.s32 	%r426, %r422, %r425;
	st.shared.u32 	[%r3+8320], %r426;
	bar.sync 	0;
	ld.shared.u32 	%r427, [%r3];
	ld.shared.u32 	%r428, [%r22+80];
	ld.shared.u32 	%r429, [%r28+5120];
	add.s32 	%r430, %r429, %r428;
	min.s32 	%r431, %r427, %r430;
	st.shared.u32 	[%r3], %r431;
	ld.shared.u32 	%r432, [%r3+8192];
	ld.shared.u32 	%r433, [%r22+8272];
	ld.shared.u32 	%r434, [%r28+5120];
	add.s32 	%r435, %r434, %r433;
	min.s32 	%r436, %r432, %r435;
	st.shared.u32 	[%r3+8192], %r436;
	ld.shared.u32 	%r437, [%r3+128];
	ld.shared.u32 	%r438, [%r22+80];
	ld.shared.u32 	%r439, [%r28+5248];
	add.s32 	%r440, %r439, %r438;
	min.s32 	%r441, %r437, %r440;
	st.shared.u32 	[%r3+128], %r441;
	ld.shared.u32 	%r442, [%r3+8320];
	ld.shared.u32 	%r443, [%r22+8272];
	ld.shared.u32 	%r444, [%r28+5248];
	add.s32 	%r445, %r444, %r443;
	min.s32 	%r446, %r442, %r445;
	st.shared.u32 	[%r3+8320], %r446;
	bar.sync 	0;
	ld.shared.u32 	%r447, [%r3];
	ld.shared.u32 	%r448, [%r22+84];
	ld.shared.u32 	%r449, [%r28+5376];
	add.s32 	%r450, %r449, %r448;
	min.s32 	%r451, %r447, %r450;
	st.shared.u32 	[%r3], %r451;
	ld.shared.u32 	%r452, [%r3+8192];
	ld.shared.u32 	%r453, [%r22+8276];
	ld.shared.u32 	%r454, [%r28+5376];
	add.s32 	%r455, %r454, %r453;
	min.s32 	%r456, %r452, %r455;
	st.shared.u32 	[%r3+8192], %r456;
	ld.shared.u32 	%r457, [%r3+128];
	ld.shared.u32 	%r458, [%r22+84];
	ld.shared.u32 	%r459, [%r28+5504];
	add.s32 	%r460, %r459, %r458;
	min.s32 	%r461, %r457, %r460;
	st.shared.u32 	[%r3+128], %r461;
	ld.shared.u32 	%r462, [%r3+8320];
	ld.shared.u32 	%r463, [%r22+8276];
	ld.shared.u32 	%r464, [%r28+5504];
	add.s32 	%r465, %r464, %r463;
	min.s32 	%r466, %r462, %r465;
	st.shared.u32 	[%r3+8320], %r466;
	bar.sync 	0;
	ld.shared.u32 	%r467, [%r3];
	ld.shared.u32 	%r468, [%r22+88];
	ld.shared.u32 	%r469, [%r28+5632];
	add.s32 	%r470, %r469, %r468;
	min.s32 	%r471, %r467, %r470;
	st.shared.u32 	[%r3], %r471;
	ld.shared.u32 	%r472, [%r3+8192];
	ld.shared.u32 	%r473, [%r22+8280];
	ld.shared.u32 	%r474, [%r28+5632];
	add.s32 	%r475, %r474, %r473;
	min.s32 	%r476, %r472, %r475;
	st.shared.u32 	[%r3+8192], %r476;
	ld.shared.u32 	%r477, [%r3+128];
	ld.shared.u32 	%r478, [%r22+88];
	ld.shared.u32 	%r479, [%r28+5760];
	add.s32 	%r480, %r479, %r478;
	min.s32 	%r481, %r477, %r480;
	st.shared.u32 	[%r3+128], %r481;
	ld.shared.u32 	%r482, [%r3+8320];
	ld.shared.u32 	%r483, [%r22+8280];
	ld.shared.u32 	%r484, [%r28+5760];
	add.s32 	%r485, %r484, %r483;
	min.s32 	%r486, %r482, %r485;
	st.shared.u32 	[%r3+8320], %r486;
	bar.sync 	0;
	ld.shared.u32 	%r487, [%r3];
	ld.shared.u32 	%r488, [%r22+92];
	ld.shared.u32 	%r489, [%r28+5888];
	add.s32 	%r490, %r489, %r488;
	min.s32 	%r491, %r487, %r490;
	st.shared.u32 	[%r3], %r491;
	ld.shared.u32 	%r492, [%r3+8192];
	ld.shared.u32 	%r493, [%r22+8284];
	ld.shared.u32 	%r494, [%r28+5888];
	add.s32 	%r495, %r494, %r493;
	min.s32 	%r496, %r492, %r495;
	st.shared.u32 	[%r3+8192], %r496;
	ld.shared.u32 	%r497, [%r3+128];
	ld.shared.u32 	%r498, [%r22+92];
	ld.shared.u32 	%r499, [%r28+6016];
	add.s32 	%r500, %r499, %r498;
	min.s32 	%r501, %r497, %r500;
	st.shared.u32 	[%r3+128], %r501;
	ld.shared.u32 	%r502, [%r3+8320];
	ld.shared.u32 	%r503, [%r22+8284];
	ld.shared.u32 	%r504, [%r28+6016];
	add.s32 	%r505, %r504, %r503;
	min.s32 	%r506, %r502, %r505;
	st.shared.u32 	[%r3+8320], %r506;
	bar.sync 	0;
	ld.shared.u32 	%r507, [%r3];
	ld.shared.u32 	%r508, [%r22+96];
	ld.shared.u32 	%r509, [%r28+6144];
	add.s32 	%r510, %r509, %r508;
	min.s32 	%r511, %r507, %r510;
	st.shared.u32 	[%r3], %r511;
	ld.shared.u32 	%r512, [%r3+8192];
	ld.shared.u32 	%r513, [%r22+8288];
	ld.shared.u32 	%r514, [%r28+6144];
	add.s32 	%r515, %r514, %r513;
	min.s32 	%r516, %r512, %r515;
	st.shared.u32 	[%r3+8192], %r516;
	ld.shared.u32 	%r517, [%r3+128];
	ld.shared.u32 	%r518, [%r22+96];
	ld.shared.u32 	%r519, [%r28+6272];
	add.s32 	%r520, %r519, %r518;
	min.s32 	%r521, %r517, %r520;
	st.shared.u32 	[%r3+128], %r521;
	ld.shared.u32 	%r522, [%r3+8320];
	ld.shared.u32 	%r523, [%r22+8288];
	ld.shared.u32 	%r524, [%r28+6272];
	add.s32 	%r525, %r524, %r523;
	min.s32 	%r526, %r522, %r525;
	st.shared.u32 	[%r3+8320], %r526;
	bar.sync 	0;
	ld.shared.u32 	%r527, [%r3];
	ld.shared.u32 	%r528, [%r22+100];
	ld.shared.u32 	%r529, [%r28+6400];
	add.s32 	%r530, %r529, %r528;
	min.s32 	%r531, %r527, %r530;
	st.shared.u32 	[%r3], %r531;
	ld.shared.u32 	%r532, [%r3+8192];
	ld.shared.u32 	%r533, [%r22+8292];
	ld.shared.u32 	%r534, [%r28+6400];
	add.s32 	%r535, %r534, %r533;
	min.s32 	%r536, %r532, %r535;
	st.shared.u32 	[%r3+8192], %r536;
	ld.shared.u32 	%r537, [%r3+128];
	ld.shared.u32 	%r538, [%r22+100];
	ld.shared.u32 	%r539, [%r28+6528];
	add.s32 	%r540, %r539, %r538;
	min.s32 	%r541, %r537, %r540;
	st.shared.u32 	[%r3+128], %r541;
	ld.shared.u32 	%r542, [%r3+8320];
	ld.shared.u32 	%r543, [%r22+8292];
	ld.shared.u32 	%r544, [%r28+6528];
	add.s32 	%r545, %r544, %r543;
	min.s32 	%r546, %r542, %r545;
	st.shared.u32 	[%r3+8320], %r546;
	bar.sync 	0;
	ld.shared.u32 	%r547, [%r3];
	ld.shared.u32 	%r548, [%r22+104];
	ld.shared.u32 	%r549, [%r28+6656];
	add.s32 	%r550, %r549, %r548;
	min.s32 	%r551, %r547, %r550;
	st.shared.u32 	[%r3], %r551;
	ld.shared.u32 	%r552, [%r3+8192];
	ld.shared.u32 	%r553, [%r22+8296];
	ld.shared.u32 	%r554, [%r28+6656];
	add.s32 	%r555, %r554, %r553;
	min.s32 	%r556, %r552, %r555;
	st.shared.u32 	[%r3+8192], %r556;
	ld.shared.u32 	%r557, [%r3+128];
	ld.shared.u32 	%r558, [%r22+104];
	ld.shared.u32 	%r559, [%r28+6784];
	add.s32 	%r560, %r559, %r558;
	min.s32 	%r561, %r557, %r560;
	st.shared.u32 	[%r3+128], %r561;
	ld.shared.u32 	%r562, [%r3+8320];
	ld.shared.u32 	%r563, [%r22+8296];
	ld.shared.u32 	%r564, [%r28+6784];
	add.s32 	%r565, %r564, %r563;
	min.s32 	%r566, %r562, %r565;
	st.shared.u32 	[%r3+8320], %r566;
	bar.sync 	0;
	ld.shared.u32 	%r567, [%r3];
	ld.shared.u32 	%r568, [%r22+108];
	ld.shared.u32 	%r569, [%r28+6912];
	add.s32 	%r570, %r569, %r568;
	min.s32 	%r571, %r567, %r570;
	st.shared.u32 	[%r3], %r571;
	ld.shared.u32 	%r572, [%r3+8192];
	ld.shared.u32 	%r573, [%r22+8300];
	ld.shared.u32 	%r574, [%r28+6912];
	add.s32 	%r575, %r574, %r573;
	min.s32 	%r576, %r572, %r575;
	st.shared.u32 	[%r3+8192], %r576;
	ld.shared.u32 	%r577, [%r3+128];
	ld.shared.u32 	%r578, [%r22+108];
	ld.shared.u32 	%r579, [%r28+7040];
	add.s32 	%r580, %r579, %r578;
	min.s32 	%r581, %r577, %r580;
	st.shared.u32 	[%r3+128], %r581;
	ld.shared.u32 	%r582, [%r3+8320];
	ld.shared.u32 	%r583, [%r22+8300];
	ld.shared.u32 	%r584, [%r28+7040];
	add.s32 	%r585, %r584, %r583;
	min.s32 	%r586, %r582, %r585;
	st.shared.u32 	[%r3+8320], %r586;
	bar.sync 	0;
	ld.shared.u32 	%r587, [%r3];
	ld.shared.u32 	%r588, [%r22+112];
	ld.shared.u32 	%r589, [%r28+7168];
	add.s32 	%r590, %r589, %r588;
	min.s32 	%r591, %r587, %r590;
	st.shared.u32 	[%r3], %r591;
	ld.shared.u32 	%r592, [%r3+8192];
	ld.shared.u32 	%r593, [%r22+8304];
	ld.shared.u32 	%r594, [%r28+7168];
	add.s32 	%r595, %r594, %r593;
	min.s32 	%r596, %r592, %r595;
	st.shared.u32 	[%r3+8192], %r596;
	ld.shared.u32 	%r597, [%r3+128];
	ld.shared.u32 	%r598, [%r22+112];
	ld.shared.u32 	%r599, [%r28+7296];
	add.s32 	%r600, %r599, %r598;
	min.s32 	%r601, %r597, %r600;
	st.shared.u32 	[%r3+128], %r601;
	ld.shared.u32 	%r602, [%r3+8320];
	ld.shared.u32 	%r603, [%r22+8304];
	ld.shared.u32 	%r604, [%r28+7296];
	add.s32 	%r605, %r604, %r603;
	min.s32 	%r606, %r602, %r605;
	st.shared.u32 	[%r3+8320], %r606;
	bar.sync 	0;
	ld.shared.u32 	%r607, [%r3];
	ld.shared.u32 	%r608, [%r22+116];
	ld.shared.u32 	%r609, [%r28+7424];
	add.s32 	%r610, %r609, %r608;
	min.s32 	%r611, %r607, %r610;
	st.shared.u32 	[%r3], %r611;
	ld.shared.u32 	%r612, [%r3+8192];
	ld.shared.u32 	%r613, [%r22+8308];
	ld.shared.u32 	%r614, [%r28+7424];
	add.s32 	%r615, %r614, %r613;
	min.s32 	%r616, %r612, %r615;
	st.shared.u32 	[%r3+8192], %r616;
	ld.shared.u32 	%r617, [%r3+128];
	ld.shared.u32 	%r618, [%r22+116];
	ld.shared.u32 	%r619, [%r28+7552];
	add.s32 	%r620, %r619, %r618;
	min.s32 	%r621, %r617, %r620;
	st.shared.u32 	[%r3+128], %r621;
	ld.shared.u32 	%r622, [%r3+8320];
	ld.shared.u32 	%r623, [%r22+8308];
	ld.shared.u32 	%r624, [%r28+7552];
	add.s32 	%r625, %r624, %r623;
	min.s32 	%r626, %r622, %r625;
	st.shared.u32 	[%r3+8320], %r626;
	bar.sync 	0;
	ld.shared.u32 	%r627, [%r3];
	ld.shared.u32 	%r628, [%r22+120];
	ld.shared.u32 	%r629, [%r28+7680];
	add.s32 	%r630, %r629, %r628;
	min.s32 	%r631, %r627, %r630;
	st.shared.u32 	[%r3], %r631;
	ld.shared.u32 	%r632, [%r3+8192];
	ld.shared.u32 	%r633, [%r22+8312];
	ld.shared.u32 	%r634, [%r28+7680];
	add.s32 	%r635, %r634, %r633;
	min.s32 	%r636, %r632, %r635;
	st.shared.u32 	[%r3+8192], %r636;
	ld.shared.u32 	%r637, [%r3+128];
	ld.shared.u32 	%r638, [%r22+120];
	ld.shared.u32 	%r639, [%r28+7808];
	add.s32 	%r640, %r639, %r638;
	min.s32 	%r641, %r637, %r640;
	st.shared.u32 	[%r3+128], %r641;
	ld.shared.u32 	%r642, [%r3+8320];
	ld.shared.u32 	%r643, [%r22+8312];
	ld.shared.u32 	%r644, [%r28+7808];
	add.s32 	%r645, %r644, %r643;
	min.s32 	%r646, %r642, %r645;
	st.shared.u32 	[%r3+8320], %r646;
	bar.sync 	0;
	ld.shared.u32 	%r647, [%r3];
	ld.shared.u32 	%r648, [%r22+124];
	ld.shared.u32 	%r649, [%r28+7936];
	add.s32 	%r650, %r649, %r648;
	min.s32 	%r651, %r647, %r650;
	st.shared.u32 	[%r3], %r651;
	ld.shared.u32 	%r652, [%r3+8192];
	ld.shared.u32 	%r653, [%r22+8316];
	ld.shared.u32 	%r654, [%r28+7936];
	add.s32 	%r655, %r654, %r653;
	min.s32 	%r656, %r652, %r655;
	st.shared.u32 	[%r3+8192], %r656;
	ld.shared.u32 	%r657, [%r3+128];
	ld.shared.u32 	%r658, [%r22+124];
	ld.shared.u32 	%r659, [%r28+8064];
	add.s32 	%r660, %r659, %r658;
	min.s32 	%r661, %r657, %r660;
	st.shared.u32 	[%r3+128], %r661;
	ld.shared.u32 	%r662, [%r3+8320];
	ld.shared.u32 	%r663, [%r22+8316];
	ld.shared.u32 	%r664, [%r28+8064];
	add.s32 	%r665, %r664, %r663;
	min.s32 	%r666, %r662, %r665;
	st.shared.u32 	[%r3+8320], %r666;
	bar.sync 	0;
	add.s32 	%r671, %r671, 32;
	setp.ne.s32 	%p1, %r671, 64;
	@%p1 bra 	$L__BB0_1;
	ld.shared.u32 	%r667, [%r3];
	st.global.u32 	[%rd1], %r667;
	ld.shared.u32 	%r668, [%r3+8192];
	st.global.u32 	[%rd2], %r668;
	ld.shared.u32 	%r669, [%r3+128];
	st.global.u32 	[%rd1+128], %r669;
	ld.shared.u32 	%r670, [%r3+8320];
	st.global.u32 	[%rd2+128], %r670;
	ret;

}
	// .globl	_Z26blockedFloydWarshallPhase2iiPim
.visible .entry _Z26blockedFloydWarshallPhase2iiPim(
	.param .u32 _Z26blockedFloydWarshallPhase2iiPim_param_0,
	.param .u32 _Z26blockedFloydWarshallPhase2iiPim_param_1,
	.param .u64 .ptr .align 1 _Z26blockedFloydWarshallPhase2iiPim_param_2,
	.param .u64 _Z26blockedFloydWarshallPhase2iiPim_param_3
)
{
	.reg .pred 	%p<3>;
	.reg .b32 	%r<980>;
	.reg .b64 	%rd<30>;
	// demoted variable
	.shared .align 4 .b8 _ZZ26blockedFloydWarshallPhase2iiPimE10cacheBaseD[16384];
	// demoted variable
	.shared .align 4 .b8 _ZZ26blockedFloydWarshallPhase2iiPimE9cacheRowD[16384];
	// demoted variable
	.shared .align 4 .b8 _ZZ26blockedFloydWarshallPhase2iiPimE9cacheColD[16384];
	ld.param.u32 	%r28, [_Z26blockedFloydWarshallPhase2iiPim_param_1];
	ld.param.u64 	%rd5, [_Z26blockedFloydWarshallPhase2iiPim_param_2];
	ld.param.u64 	%rd6, [_Z26blockedFloydWarshallPhase2iiPim_param_3];
	mov.u32 	%r1, %ctaid.x;
	setp.eq.s32 	%p1, %r1, %r28;
	@%p1 bra 	$L__BB1_4;
	cvta.to.global.u64 	%rd7, %rd5;
	mov.u32 	%r30, %tid.x;
	mov.u32 	%r31, %tid.y;
	shl.b32 	%r32, %r28, 6;
	add.s32 	%r33, %r32, %r31;
	add.s32 	%r34, %r32, %r30;
	cvt.s64.s32 	%rd8, %r33;
	mul.lo.s64 	%rd9, %rd6, %rd8;
	cvt.s64.s32 	%rd10, %r34;
	add.s64 	%rd11, %rd9, %rd10;
	shl.b64 	%rd12, %rd11, 2;
	add.s64 	%rd13, %rd7, %rd12;
	ld.global.u32 	%r35, [%rd13];
	shl.b32 	%r36, %r31, 8;
	mov.u32 	%r37, _ZZ26blockedFloydWarshallPhase2iiPimE10cacheBaseD;
	add.s32 	%r38, %r37, %r36;
	shl.b32 	%r39, %r30, 2;
	add.s32 	%r40, %r38, %r39;
	st.shared.u32 	[%r40], %r35;
	add.s32 	%r41, %r33, 32;
	cvt.s64.s32 	%rd14, %r41;
	mul.lo.s64 	%rd15, %rd6, %rd14;
	add.s64 	%rd16, %rd15, %rd10;
	shl.b64 	%rd17, %rd16, 2;
	add.s64 	%rd18, %rd7, %rd17;
	ld.global.u32 	%r42, [%rd18];
	st.shared.u32 	[%r40+8192], %r42;
	ld.global.u32 	%r43, [%rd13+128];
	st.shared.u32 	[%r40+128], %r43;
	ld.global.u32 	%r44, [%rd18+128];
	st.shared.u32 	[%r40+8320], %r44;
	shl.b32 	%r45, %r1, 6;
	add.s32 	%r46, %r45, %r30;
	cvt.s64.s32 	%rd19, %r46;
	add.s64 	%rd20, %rd9, %rd19;
	shl.b64 	%rd21, %rd20, 2;
	add.s64 	%rd1, %rd7, %rd21;
	ld.global.u32 	%r47, [%rd1];
	mov.u32 	%r48, _ZZ26blockedFloydWarshallPhase2iiPimE9cacheRowD;
	add.s32 	%r49, %r48, %r36;
	add.s32 	%r50, %r49, %r39;
	st.shared.u32 	[%r50], %r47;
	add.s64 	%rd22, %rd15, %rd19;
	shl.b64 	%rd23, %rd22, 2;
	add.s64 	%rd2, %rd7, %rd23;
	ld.global.u32 	%r51, [%rd2];
	st.shared.u32 	[%r50+8192], %r51;
	ld.global.u32 	%r52, [%rd1+128];
	st.shared.u32 	[%r50+128], %r52;
	ld.global.u32 	%r53, [%rd2+128];
	st.shared.u32 	[%r50+8320], %r53;
	add.s32 	%r54, %r45, %r31;
	cvt.s64.s32 	%rd24, %r54;
	mad.lo.s64 	%rd25, %rd6, %rd24, %rd10;
	shl.b64 	%rd26, %rd25, 2;
	add.s64 	%rd3, %rd7, %rd26;
	ld.global.u32 	%r55, [%rd3];
	mov.u32 	%r56, _ZZ26blockedFloydWarshallPhase2iiPimE9cacheColD;
	add.s32 	%r57, %r56, %r36;
	add.s32 	%r58, %r57, %r39;
	st.shared.u32 	[%r58], %r55;
	add.s32 	%r59, %r54, 32;
	cvt.s64.s32 	%rd27, %r59;
	mad.lo.s64 	%rd28, %rd6, %rd27, %rd10;
	shl.b64 	%rd29, %rd28, 2;
	add.s64 	%rd4, %rd7, %rd29;
	ld.global.u32 	%r60, [%rd4];
	st.shared.u32 	[%r58+8192], %r60;
	ld.global.u32 	%r61, [%rd3+128];
	st.shared.u32 	[%r58+128], %r61;
	ld.global.u32 	%r62, [%rd4+128];
	st.shared.u32 	[%r58+8320], %r62;
	bar.sync 	0;
	ld.shared.u32 	%r978, [%r50];
	ld.shared.u32 	%r977, [%r50+8192];
	ld.shared.u32 	%r976, [%r50+128];
	ld.shared.u32 	%r975, [%r50+8320];
	ld.shared.u32 	%r974, [%r58];
	ld.shared.u32 	%r973, [%r58+8192];
	ld.shared.u32 	%r972, [%r58+128];
	ld.shared.u32 	%r971, [%r58+8320];
	mov.b32 	%r979, 0;
$L__BB1_2:
	.pragma "nounroll";
	add.s32 	%r66, %r37, %r36;
	shl.b32 	%r67, %r979, 2;
	add.s32 	%r68, %r66, %r67;
	ld.shared.u32 	%r69, [%r68];
	shl.b32 	%r70, %r979, 8;
	mov.u32 	%r71, _ZZ26blockedFloydWarshallPhase2iiPimE9cacheRowD;
	add.s32 	%r72, %r71, %r70;
	mov.u32 	%r73, %tid.x;
	shl.b32 	%r74, %r73, 2;
	add.s32 	%r75, %r72, %r74;
	ld.shared.u32 	%r76, [%r75];
	add.s32 	%r77, %r76, %r69;
	min.s32 	%r78, %r978, %r77;
	add.s32 	%r79, %r71, %r36;
	add.s32 	%r80, %r79, %r74;
	st.shared.u32 	[%r80], %r78;
	ld.shared.u32 	%r81, [%r68+8192];
	ld.shared.u32 	%r82, [%r75];
	add.s32 	%r83, %r82, %r81;
	min.s32 	%r84, %r977, %r83;
	st.shared.u32 	[%r80+8192], %r84;
	ld.shared.u32 	%r85, [%r75+128];
	add.s32 	%r86, %r85, %r69;
	min.s32 	%r87, %r976, %r86;
	st.shared.u32 	[%r80+128], %r87;
	ld.shared.u32 	%r88, [%r75+128];
	add.s32 	%r89, %r88, %r81;
	min.s32 	%r90, %r975, %r89;
	st.shared.u32 	[%r80+8320], %r90;
	mov.u32 	%r91, _ZZ26blockedFloydWarshallPhase2iiPimE9cacheColD;
	add.s32 	%r92, %r91, %r36;
	add.s32 	%r93, %r92, %r67;
	ld.shared.u32 	%r94, [%r93];
	add.s32 	%r95, %r37, %r70;
	add.s32 	%r96, %r95, %r74;
	ld.shared.u32 	%r97, [%r96];
	add.s32 	%r98, %r97, %r94;
	min.s32 	%r99, %r974, %r98;
	add.s32 	%r100, %r92, %r74;
	st.shared.u32 	[%r100], %r99;
	ld.shared.u32 	%r101, [%r93+8192];
	add.s32 	%r102, %r97, %r101;
	min.s32 	%r103, %r973, %r102;
	st.shared.u32 	[%r100+8192], %r103;
	ld.shared.u32 	%r104, [%r93];
	ld.shared.u32 	%r105, [%r96+128];
	add.s32 	%r106, %r105, %r104;
	min.s32 	%r107, %r972, %r106;
	st.shared.u32 	[%r100+128], %r107;
	ld.shared.u32 	%r108, [%r93+8192];
	add.s32 	%r109, %r108, %r105;
	min.s32 	%r110, %r971, %r109;
	st.shared.u32 	[%r100+8320], %r110;
	ld.shared.u32 	%r111, [%r68+4];
	ld.shared.u32 	%r112, [%r75+256];
	add.s32 	%r113, %r112, %r111;
	min.s32 	%r114, %r78, %r113;
	st.shared.u32 	[%r80], %r114;
	ld.shared.u32 	%r115, [%r68+8196];
	ld.shared.u32 	%r116, [%r75+256];
	add.s32 	%r117, %r116, %r115;
	min.s32 	%r118, %r84, %r117;
	st.shared.u32 	[%r80+8192], %r118;
	ld.shared.u32 	%r119, [%r75+384];
	add.s32 	%r120, %r119, %r111;
	min.s32 	%r121, %r87, %r120;
	st.shared.u32 	[%r80+128], %r121;
	ld.shared.u32 	%r122, [%r75+384];
	add.s32 	%r123, %r122, %r115;
	min.s32 	%r124, %r90, %r123;
	st.shared.u32 	[%r80+8320], %r124;
	ld.shared.u32 	%r125, [%r93+4];
	ld.shared.u32 	%r126, [%r96+256];
	add.s32 	%r127, %r126, %r125;
	min.s32 	%r128, %r99, %r127;
	st.shared.u32 	[%r100], %r128;
	ld.shared.u32 	%r129, [%r93+8196];
	add.s32 	%r130, %r126, %r129;
	min.s32 	%r131, %r103, %r130;
	st.shared.u32 	[%r100+8192], %r131;
	ld.shared.u32 	%r132, [%r93+4];
	ld.shared.u32 	%r133, [%r96+384];
	add.s32 	%r134, %r133, %r132;
	min.s32 	%r135, %r107, %r134;
	st.shared.u32 	[%r100+128], %r135;
	ld.shared.u32 	%r136, [%r93+8196];
	add.s32 	%r137, %r136, %r133;
	min.s32 	%r138, %r110, %r137;
	st.shared.u32 	[%r100+8320], %r138;
	ld.shared.u32 	%r139, [%r68+8];
	ld.shared.u32 	%r140, [%r75+512];
	add.s32 	%r141, %r140, %r139;
	min.s32 	%r142, %r114, %r141;
	st.shared.u32 	[%r80], %r142;
	ld.shared.u32 	%r143, [%r68+8200];
	ld.shared.u32 	%r144, [%r75+512];
	add.s32 	%r145, %r144, %r143;
	min.s32 	%r146, %r118, %r145;
	st.shared.u32 	[%r80+8192], %r146;
	ld.shared.u32 	%r147, [%r75+640];
	add.s32 	%r148, %r147, %r139;
	min.s32 	%r149, %r121, %r148;
	st.shared.u32 	[%r80+128], %r149;
	ld.shared.u32 	%r150, [%r75+640];
	add.s32 	%r151, %r150, %r143;
	min.s32 	%r152, %r124, %r151;
	st.shared.u32 	[%r80+8320], %r152;
	ld.shared.u32 	%r153, [%r93+8];
	ld.shared.u32 	%r154, [%r96+512];
	add.s32 	%r155, %r154, %r153;
	min.s32 	%r156, %r128, %r155;
	st.shared.u32 	[%r100], %r156;
	ld.shared.u32 	%r157, [%r93+8200];
	add.s32 	%r158, %r154, %r157;
	min.s32 	%r159, %r131, %r158;
	st.shared.u32 	[%r100+8192], %r159;
	ld.shared.u32 	%r160, [%r93+8];
	ld.shared.u32 	%r161, [%r96+640];
	add.s32 	%r162, %r161, %r160;
	min.s32 	%r163, %r135, %r162;
	st.shared.u32 	[%r100+128], %r163;
	ld.shared.u32 	%r164, [%r93+8200];
	add.s32 	%r165, %r164, %r161;
	min.s32 	%r166, %r138, %r165;
	st.shared.u32 	[%r100+8320], %r166;
	ld.shared.u32 	%r167, [%r68+12];
	ld.shared.u32 	%r168, [%r75+768];
	add.s32 	%r169, %r168, %r167;
	min.s32 	%r170, %r142, %r169;
	st.shared.u32 	[%r80], %r170;
	ld.shared.u32 	%r171, [%r68+8204];
	ld.shared.u32 	%r172, [%r75+768];
	add.s32 	%r173, %r172, %r171;
	min.s32 	%r174, %r146, %r173;
	st.shared.u32 	[%r80+8192], %r174;
	ld.shared.u32 	%r175, [%r75+896];
	add.s32 	%r176, %r175, %r167;
	min.s32 	%r177, %r149, %r176;
	st.shared.u32 	[%r80+128], %r177;
	ld.shared.u32 	%r178, [%r75+896];
	add.s32 	%r179, %r178, %r171;
	min.s32 	%r180, %r152, %r179;
	st.shared.u32 	[%r80+8320], %r180;
	ld.shared.u32 	%r181, [%r93+12];
	ld.shared.u32 	%r182, [%r96+768];
	add.s32 	%r183, %r182, %r181;
	min.s32 	%r184, %r156, %r183;
	st.shared.u32 	[%r100], %r184;
	ld.shared.u32 	%r185, [%r93+8204];
	add.s32 	%r186, %r182, %r185;
	min.s32 	%r187, %r159, %r186;
	st.shared.u32 	[%r100+8192], %r187;
	ld.shared.u32 	%r188, [%r93+12];
	ld.shared.u32 	%r189, [%r96+896];
	add.s32 	%r190, %r189, %r188;
	min.s32 	%r191, %r163, %r190;
	st.shared.u32 	[%r100+128], %r191;
	ld.shared.u32 	%r192, [%r93+8204];
	add.s32 	%r193, %r192, %r189;
	min.s32 	%r194, %r166, %r193;
	st.shared.u32 	[%r100+8320], %r194;
	ld.shared.u32 	%r195, [%r68+16];
	ld.shared.u32 	%r196, [%r75+1024];
	add.s32 	%r197, %r196, %r195;
	min.s32 	%r198, %r170, %r197;
	st.shared.u32 	[%r80], %r198;
	ld.shared.u32 	%r199, [%r68+8208];
	ld.shared.u32 	%r200, [%r75+1024];
	add.s32 	%r201, %r200, %r199;
	min.s32 	%r202, %r174, %r201;
	st.shared.u32 	[%r80+8192], %r202;
	ld.shared.u32 	%r203, [%r75+1152];
	add.s32 	%r204, %r203, %r195;
	min.s32 	%r205, %r177, %r204;
	st.shared.u32 	[%r80+128], %r205;
	ld.shared.u32 	%r206, [%r75+1152];
	add.s32 	%r207, %r206, %r199;
	min.s32 	%r208, %r180, %r207;
	st.shared.u32 	[%r80+8320], %r208;
	ld.shared.u32 	%r209, [%r93+16];
	ld.shared.u32 	%r210, [%r96+1024];
	add.s32 	%r211, %r210, %r209;
	min.s32 	%r212, %r184, %r211;
	st.shared.u32 	[%r100], %r212;
	ld.shared.u32 	%r213, [%r93+8208];
	add.s32 	%r214, %r210, %r213;
	min.s32 	%r215, %r187, %r214;
	st.shared.u32 	[%r100+8192], %r215;
	ld.shared.u32 	%r216, [%r93+16];
	ld.shared.u32 	%r217, [%r96+1152];
	add.s32 	%r218, %r217, %r216;
	min.s32 	%r219, %r191, %r218;
	st.shared.u32 	[%r100+128], %r219;
	ld.shared.u32 	%r220, [%r93+8208];
	add.s32 	%r221, %r220, %r217;
	min.s32 	%r222, %r194, %r221;
	st.shared.u32 	[%r100+8320], %r222;
	ld.shared.u32 	%r223, [%r68+20];
	ld.shared.u32 	%r224, [%r75+1280];
	add.s32 	%r225, %r224, %r223;
	min.s32 	%r226, %r198, %r225;
	st.shared.u32 	[%r80], %r226;
	ld.shared.u32 	%r227, [%r68+8212];
	ld.shared.u32 	%r228, [%r75+1280];
	add.s32 	%r229, %r228, %r227;
	min.s32 	%r230, %r202, %r229;
	st.shared.u32 	[%r80+8192], %r230;
	ld.shared.u32 	%r231, [%r75+1408];
	add.s32 	%r232, %r231, %r223;
	min.s32 	%r233, %r205, %r232;
	st.shared.u32 	[%r80+128], %r233;
	ld.shared.u32 	%r234, [%r75+1408];
	add.s32 	%r235, %r234, %r227;
	min.s32 	%r236, %r208, %r235;
	st.shared.u32 	[%r80+8320], %r236;
	ld.shared.u32 	%r237, [%r93+20];
	ld.shared.u32 	%r238, [%r96+1280];
	add.s32 	%r239, %r238, %r237;
	min.s32 	%r240, %r212, %r239;
	st.shared.u32 	[%r100], %r240;
	ld.shared.u32 	%r241, [%r93+8212];
	add.s32 	%r242, %r238, %r241;
	min.s32 	%r243, %r215, %r242;
	st.shared.u32 	[%r100+8192], %r243;
	ld.shared.u32 	%r244, [%r93+20];
	ld.shared.u32 	%r245, [%r96+1408];
	add.s32 	%r246, %r245, %r244;
	min.s32 	%r247, %r219, %r246;
	st.shared.u32 	[%r100+128], %r247;
	ld.shared.u32 	%r248, [%r93+8212];
	add.s32 	%r249, %r248, %r245;
	min.s32 	%r250, %r222, %r249;
	st.shared.u32 	[%r100+8320], %r250;
	ld.shared.u32 	%r251, [%r68+24];
	ld.shared.u32 	%r252, [%r75+1536];
	add.s32 	%r253, %r252, %r251;
	min.s32 	%r254, %r226, %r253;
	st.shared.u32 	[%r80], %r254;
	ld.shared.u32 	%r255, [%r68+8216];
	ld.shared.u32 	%r256, [%r75+1536];
	add.s32 	%r257, %r256, %r255;
	min.s32 	%r258, %r230, %r257;
	st.shared.u32 	[%r80+8192], %r258;
	ld.shared.u32 	%r259, [%r75+1664];
	add.s32 	%r260, %r259, %r251;
	min.s32 	%r261, %r233, %r260;
	st.shared.u32 	[%r80+128], %r261;
	ld.shared.u32 	%r262, [%r75+1664];
	add.s32 	%r263, %r262, %r255;
	min.s32 	%r264, %r236, %r263;
	st.shared.u32 	[%r80+8320], %r264;
	ld.shared.u32 	%r265, [%r93+24];
	ld.shared.u32 	%r266, [%r96+1536];
	add.s32 	%r267, %r266, %r265;
	min.s32 	%r268, %r240, %r267;
	st.shared.u32 	[%r100], %r268;
	ld.shared.u32 	%r269, [%r93+8216];
	add.s32 	%r270, %r266, %r269;
	min.s32 	%r271, %r243, %r270;
	st.shared.u32 	[%r100+8192], %r271;
	ld.shared.u32 	%r272, [%r93+24];
	ld.shared.u32 	%r273, [%r96+1664];
	add.s32 	%r274, %r273, %r272;
	min.s32 	%r275, %r247, %r274;
	st.shared.u32 	[%r100+128], %r275;
	ld.shared.u32 	%r276, [%r93+8216];
	add.s32 	%r277, %r276, %r273;
	min.s32 	%r278, %r250, %r277;
	st.shared.u32 	[%r100+8320], %r278;
	ld.shared.u32 	%r279, [%r68+28];
	ld.shared.u32 	%r280, [%r75+1792];
	add.s32 	%r281, %r280, %r279;
	min.s32 	%r282, %r254, %r281;
	st.shared.u32 	[%r80], %r282;
	ld.shared.u32 	%r283, [%r68+8220];
	ld.shared.u32 	%r284, [%r75+1792];
	add.s32 	%r285, %r284, %r283;
	min.s32 	%r286, %r258, %r285;
	st.shared.u32 	[%r80+8192], %r286;
	ld.shared.u32 	%r287, [%r75+1920];
	add.s32 	%r288, %r287, %r279;
	min.s32 	%r289, %r261, %r288;
	st.shared.u32 	[%r80+128], %r289;
	ld.shared.u32 	%r290, [%r75+1920];
	add.s32 	%r291, %r290, %r283;
	min.s32 	%r292, %r264, %r291;
	st.shared.u32 	[%r80+8320], %r292;
	ld.shared.u32 	%r293, [%r93+28];
	ld.shared.u32 	%r294, [%r96+1792];
	add.s32 	%r295, %r294, %r293;
	min.s32 	%r296, %r268, %r295;
	st.shared.u32 	[%r100], %r296;
	ld.shared.u32 	%r297, [%r93+8220];
	add.s32 	%r298, %r294, %r297;
	min.s32 	%r299, %r271, %r298;
	st.shared.u32 	[%r100+8192], %r299;
	ld.shared.u32 	%r300, [%r93+28];
	ld.shared.u32 	%r301, [%r96+1920];
	add.s32 	%r302, %r301, %r300;
	min.s32 	%r303, %r275, %r302;
	st.shared.u32 	[%r100+128], %r303;
	ld.shared.u32 	%r304, [%r93+8220];
	add.s32 	%r305, %r304, %r301;
	min.s32 	%r306, %r278, %r305;
	st.shared.u32 	[%r100+8320], %r306;
	ld.shared.u32 	%r307, [%r68+32];
	ld.shared.u32 	%r308, [%r75+2048];
	add.s32 	%r309, %r308, %r307;
	min.s32 	%r310, %r282, %r309;
	st.shared.u32 	[%r80], %r310;
	ld.shared.u32 	%r311, [%r68+8224];
	ld.shared.u32 	%r312, [%r75+2048];
	add.s32 	%r313, %r312, %r311;
	min.s32 	%r314, %r286, %r313;
	st.shared.u32 	[%r80+8192], %r314;
	ld.shared.u32 	%r315, [%r75+2176];
	add.s32 	%r316, %r315, %r307;
	min.s32 	%r317, %r289, %r316;
	st.shared.u32 	[%r80+128], %r317;
	ld.shared.u32 	%r318, [%r75+2176];
	add.s32 	%r319, %r318, %r311;
	min.s32 	%r320, %r292, %r319;
	st.shared.u32 	[%r80+8320], %r320;
	ld.shared.u32 	%r321, [%r93+32];
	ld.shared.u32 	%r322, [%r96+2048];
	add.s32 	%r323, %r322, %r321;
	min.s32 	%r324, %r296, %r323;
	st.shared.u32 	[%r100], %r324;
	ld.shared.u32 	%r325, [%r93+8224];
	add.s32 	%r326, %r322, %r325;
	min.s32 	%r327, %r299, %r326;
	st.shared.u32 	[%r100+8192], %r327;
	ld.shared.u32 	%r328, [%r93+32];
	ld.shared.u32 	%r329, [%r96+2176];
	add.s32 	%r330, %r329, %r328;
	min.s32 	%r331, %r303, %r330;
	st.shared.u32 	[%r100+128], %r331;
	ld.shared.u32 	%r332, [%r93+8224];
	add.s32 	%r333, %r332, %r329;
	min.s32 	%r334, %r306, %r333;
	st.shared.u32 	[%r100+8320], %r334;
	ld.shared.u32 	%r335, [%r68+36];
	ld.shared.u32 	%r336, [%r75+2304];
	add.s32 	%r337, %r336, %r335;
	min.s32 	%r338, %r310, %r337;
	st.shared.u32 	[%r80], %r338;
	ld.shared.u32 	%r339, [%r68+8228];
	ld.shared.u32 	%r340, [%r75+2304];
	add.s32 	%r341, %r340, %r339;
	min.s32 	%r342, %r314, %r341;
	st.shared.u32 	[%r80+8192], %r342;
	ld.shared.u32 	%r343, [%r75+2432];
	add.s32 	%r344, %r343, %r335;
	min.s32 	%r345, %r317, %r344;
	st.shared.u32 	[%r80+128], %r345;
	ld.shared.u32 	%r346, [%r75+2432];
	add.s32 	%r347, %r346, %r339;
	min.s32 	%r348, %r320, %r347;
	st.shared.u32 	[%r80+8320], %r348;
	ld.shared.u32 	%r349, [%r93+36];
	ld.shared.u32 	%r350, [%r96+2304];
	add.s32 	%r351, %r350, %r349;
	min.s32 	%r352, %r324, %r351;
	st.shared.u32 	[%r100], %r352;
	ld.shared.u32 	%r353, [%r93+8228];
	add.s32 	%r354, %r350, %r353;
	min.s32 	%r355, %r327, %r354;
	st.shared.u32 	[%r100+8192], %r355;
	ld.shared.u32 	%r356, [%r93+36];
	ld.shared.u32 	%r357, [%r96+2432];
	add.s32 	%r358, %r357, %r356;
	min.s32 	%r359, %r331, %r358;
	st.shared.u32 	[%r100+128], %r359;
	ld.shared.u32 	%r360, [%r93+8228];
	add.s32 	%r361, %r360, %r357;
	min.s32 	%r362, %r334, %r361;
	st.shared.u32 	[%r100+8320], %r362;
	ld.shared.u32 	%r363, [%r68+40];
	ld.shared.u32 	%r364, [%r75+2560];
	add.s32 	%r365, %r364, %r363;
	min.s32 	%r366, %r338, %r365;
	st.shared.u32 	[%r80], %r366;
	ld.shared.u32 	%r367, [%r68+8232];
	ld.shared.u32 	%r368, [%r75+2560];
	add.s32 	%r369, %r368, %r367;
	min.s32 	%r370, %r342, %r369;
	st.shared.u32 	[%r80+8192], %r370;
	ld.shared.u32 	%r371, [%r75+2688];
	add.s32 	%r372, %r371, %r363;
	min.s32 	%r373, %r345, %r372;
	st.shared.u32 	[%r80+128], %r373;
	ld.shared.u32 	%r374, [%r75+2688];
	add.s32 	%r375, %r374, %r367;
	min.s32 	%r376, %r348, %r375;
	st.shared.u32 	[%r80+8320], %r376;
	ld.shared.u32 	%r377, [%r93+40];
	ld.shared.u32 	%r378, [%r96+2560];
	add.s32 	%r379, %r378, %r377;
	min.s32 	%r380, %r352, %r379;
	st.shared.u32 	[%r100], %r380;
	ld.shared.u32 	%r381, [%r93+8232];
	add.s32 	%r382, %r378, %r381;
	min.s32 	%r383, %r355, %r382;
	st.shared.u32 	[%r100+8192], %r383;
	ld.shared.u32 	%r384, [%r93+40];
	ld.shared.u32 	%r385, [%r96+2688];
	add.s32 	%r386, %r385, %r384;
	min.s32 	%r387, %r359, %r386;
	st.shared.u32 	[%r100+128], %r387;
	ld.shared.u32 	%r388, [%r93+8232];
	add.s32 	%r389, %r388, %r385;
	min.s32 	%r390, %r362, %r389;
	st.shared.u32 	[%r100+8320], %r390;
	ld.shared.u32 	%r391, [%r68+44];
	ld.shared.u32 	%r392, [%r75+2816];
	add.s32 	%r393, %r392, %r391;
	min.s32 	%r394, %r366, %r393;
	st.shared.u32 	[%r80], %r394;
	ld.shared.u32 	%r395, [%r68+8236];
	ld.shared.u32 	%r396, [%r75+2816];
	add.s32 	%r397, %r396, %r395;
	min.s32 	%r398, %r370, %r397;
	st.shared.u32 	[%r80+8192], %r398;
	ld.shared.u32 	%r399, [%r75+2944];
	add.s32 	%r400, %r399, %r391;
	min.s32 	%r401, %r373, %r400;
	st.shared.u32 	[%r80+128], %r401;
	ld.shared.u32 	%r402, [%r75+2944];
	add.s32 	%r403, %r402, %r395;
	min.s32 	%r404, %r376, %r403;
	st.shared.u32 	[%r80+8320], %r404;
	ld.shared.u32 	%r405, [%r93+44];
	ld.shared.u32 	%r406, [%r96+2816];
	add.s32 	%r407, %r406, %r405;
	min.s32 	%r408, %r380, %r407;
	st.shared.u32 	[%r100], %r408;
	ld.shared.u32 	%r409, [%r93+8236];
	add.s32 	%r410, %r406, %r409;
	min.s32 	%r411, %r383, %r410;
	st.shared.u32 	[%r100+8192], %r411;
	ld.shared.u32 	%r412, [%r93+44];
	ld.shared.u32 	%r413, [%r96+2944];
	add.s32 	%r414, %r413, %r412;
	min.s32 	%r415, %r387, %r414;
	st.shared.u32 	[%r100+128], %r415;
	ld.shared.u32 	%r416, [%r93+8236];
	add.s32 	%r417, %r416, %r413;
	min.s32 	%r418, %r390, %r417;
	st.shared.u32 	[%r100+8320], %r418;
	ld.shared.u32 	%r419, [%r68+48];
	ld.shared.u32 	%r420, [%r75+3072];
	add.s32 	%r421, %r420, %r419;
	min.s32 	%r422, %r394, %r421;
	st.shared.u32 	[%r80], %r422;
	ld.shared.u32 	%r423, [%r68+8240];
	ld.shared.u32 	%r424, [%r75+3072];
	add.s32 	%r425, %r424, %r423;
	min.s32 	%r426, %r398, %r425;
	st.shared.u32 	[%r80+8192], %r426;
	ld.shared.u32 	%r427, [%r75+3200];
	add.s32 	%r428, %r427, %r419;
	min.s32 	%r429, %r401, %r428;
	st.shared.u32 	[%r80+128], %r429;
	ld.shared.u32 	%r430, [%r75+3200];
	add.s32 	%r431, %r430, %r423;
	min.s32 	%r432, %r404, %r431;
	st.shared.u32 	[%r80+8320], %r432;
	ld.shared.u32 	%r433, [%r93+48];
	ld.shared.u32 	%r434, [%r96+3072];
	add.s32 	%r435, %r434, %r433;
	min.s32 	%r436, %r408, %r435;
	st.shared.u32 	[%r100], %r436;
	ld.shared.u32 	%r437, [%r93+8240];
	add.s32 	%r438, %r434, %r437;
	min.s32 	%r439, %r411, %r438;
	st.shared.u32 	[%r100+8192], %r439;
	ld.shared.u32 	%r440, [%r93+48];
	ld.shared.u32 	%r441, [%r96+3200];
	add.s32 	%r442, %r441, %r440;
	min.s32 	%r443, %r415, %r442;
	st.shared.u32 	[%r100+128], %r443;
	ld.shared.u32 	%r444, [%r93+8240];
	add.s32 	%r445, %r444, %r441;
	min.s32 	%r446, %r418, %r445;
	st.shared.u32 	[%r100+8320], %r446;
	ld.shared.u32 	%r447, [%r68+52];
	ld.shared.u32 	%r448, [%r75+3328];
	add.s32 	%r449, %r448, %r447;
	min.s32 	%r450, %r422, %r449;
	st.shared.u32 	[%r80], %r450;
	ld.shared.u32 	%r451, [%r68+8244];
	ld.shared.u32 	%r452, [%r75+3328];
	add.s32 	%r453, %r452, %r451;
	min.s32 	%r454, %r426, %r453;
	st.shared.u32 	[%r80+8192], %r454;
	ld.shared.u32 	%r455, [%r75+3456];
	add.s32 	%r456, %r455, %r447;
	min.s32 	%r457, %r429, %r456;
	st.shared.u32 	[%r80+128], %r457;
	ld.shared.u32 	%r458, [%r75+3456];
	add.s32 	%r459, %r458, %r451;
	min.s32 	%r460, %r432, %r459;
	st.shared.u32 	[%r80+8320], %r460;
	ld.shared.u32 	%r461, [%r93+52];
	ld.shared.u32 	%r462, [%r96+3328];
	add.s32 	%r463, %r462, %r461;
	min.s32 	%r464, %r436, %r463;
	st.shared.u32 	[%r100], %r464;
	ld.shared.u32 	%r465, [%r93+8244];
	add.s32 	%r466, %r462, %r465;
	min.s32 	%r467, %r439, %r466;
	st.shared.u32 	[%r100+8192], %r467;
	ld.shared.u32 	%r468, [%r93+52];
	ld.shared.u32 	%r469, [%r96+3456];
	add.s32 	%r470, %r469, %r468;
	min.s32 	%r471, %r443, %r470;
	st.shared.u32 	[%r100+128], %r471;
	ld.shared.u32 	%r472, [%r93+8244];
	add.s32 	%r473, %r472, %r469;
	min.s32 	%r474, %r446, %r473;
	st.shared.u32 	[%r100+8320], %r474;
	ld.shared.u32 	%r475, [%r68+56];
	ld.shared.u32 	%r476, [%r75+3584];
	add.s32 	%r477, %r476, %r475;
	min.s32 	%r478, %r450, %r477;
	st.shared.u32 	[%r80], %r478;
	ld.shared.u32 	%r479, [%r68+8248];
	ld.shared.u32 	%r480, [%r75+3584];
	add.s32 	%r481, %r480, %r479;
	min.s32 	%r482, %r454, %r481;
	st.shared.u32 	[%r80+8192], %r482;
	ld.shared.u32 	%r483, [%r75+3712];
	add.s32 	%r484, %r483, %r475;
	min.s32 	%r485, %r457, %r484;
	st.shared.u32 	[%r80+128], %r485;
	ld.shared.u32 	%r486, [%r75+3712];
	add.s32 	%r487, %r486, %r479;
	min.s32 	%r488, %r460, %r487;
	st.shared.u32 	[%r80+8320], %r488;
	ld.shared.u32 	%r489, [%r93+56];
	ld.shared.u32 	%r490, [%r96+3584];
	add.s32 	%r491, %r490, %r489;
	min.s32 	%r492, %r464, %r491;
	st.shared.u32 	[%r100], %r492;
	ld.shared.u32 	%r493, [%r93+8248];
	add.s32 	%r494, %r490, %r493;
	min.s32 	%r495, %r467, %r494;
	st.shared.u32 	[%r100+8192], %r495;
	ld.shared.u32 	%r496, [%r93+56];
	ld.shared.u32 	%r497, [%r96+3712];
	add.s32 	%r498, %r497, %r496;
	min.s32 	%r499, %r471, %r498;
	st.shared.u32 	[%r100+128], %r499;
	ld.shared.u32 	%r500, [%r93+8248];
	add.s32 	%r501, %r500, %r497;
	min.s32 	%r502, %r474, %r501;
	st.shared.u32 	[%r100+8320], %r502;
	ld.shared.u32 	%r503, [%r68+60];
	ld.shared.u32 	%r504, [%r75+3840];
	add.s32 	%r505, %r504, %r503;
	min.s32 	%r506, %r478, %r505;
	st.shared.u32 	[%r80], %r506;
	ld.shared.u32 	%r507, [%r68+8252];
	ld.shared.u32 	%r508, [%r75+3840];
	add.s32 	%r509, %r508, %r507;
	min.s32 	%r510, %r482, %r509;
	st.shared.u32 	[%r80+8192], %r510;
	ld.shared.u32 	%r511, [%r75+3968];
	add.s32 	%r512, %r511, %r503;
	min.s32 	%r513, %r485, %r512;
	st.shared.u32 	[%r80+128], %r513;
	ld.shared.u32 	%r514, [%r75+3968];
	add.s32 	%r515, %r514, %r507;
	min.s32 	%r516, %r488, %r515;
	st.shared.u32 	[%r80+8320], %r516;
	ld.shared.u32 	%r517, [%r93+60];
	ld.shared.u32 	%r518, [%r96+3840];
	add.s32 	%r519, %r518, %r517;
	min.s32 	%r520, %r492, %r519;
	st.shared.u32 	[%r100], %r520;
	ld.shared.u32 	%r521, [%r93+8252];
	add.s32 	%r522, %r518, %r521;
	min.s32 	%r523, %r495, %r522;
	st.shared.u32 	[%r100+8192], %r523;
	ld.shared.u32 	%r524, [%r93+60];
	ld.shared.u32 	%r525, [%r96+3968];
	add.s32 	%r526, %r525, %r524;
	min.s32 	%r527, %r499, %r526;
	st.shared.u32 	[%r100+128], %r527;
	ld.shared.u32 	%r528, [%r93+8252];
	add.s32 	%r529, %r528, %r525;
	min.s32 	%r530, %r502, %r529;
	st.shared.u32 	[%r100+8320], %r530;
	ld.shared.u32 	%r531, [%r68+64];
	ld.shared.u32 	%r532, [%r75+4096];
	add.s32 	%r533, %r532, %r531;
	min.s32 	%r534, %r506, %r533;
	st.shared.u32 	[%r80], %r534;
	ld.shared.u32 	%r535, [%r68+8256];
	ld.shared.u32 	%r536, [%r75+4096];
	add.s32 	%r537, %r536, %r535;
	min.s32 	%r538, %r510, %r537;
	st.shared.u32 	[%r80+8192], %r538;
	ld.shared.u32 	%r539, [%r75+4224];
	add.s32 	%r540, %r539, %r531;
	min.s32 	%r541, %r513, %r540;
	st.shared.u32 	[%r80+128], %r541;
	ld.shared.u32 	%r542, [%r75+4224];
	add.s32 	%r543, %r542, %r535;
	min.s32 	%r544, %r516, %r543;
	st.shared.u32 	[%r80+8320], %r544;
	ld.shared.u32 	%r545, [%r93+64];
	ld.shared.u32 	%r546, [%r96+4096];
	add.s32 	%r547, %r546, %r545;
	min.s32 	%r548, %r520, %r547;
	st.shared.u32 	[%r100], %r548;
	ld.shared.u32 	%r549, [%r93+8256];
	add.s32 	%r550, %r546, %r549;
	min.s32 	%r551, %r523, %r550;
	st.shared.u32 	[%r100+8192], %r551;
	ld.shared.u32 	%r552, [%r93+64];
	ld.shared.u32 	%r553, [%r96+4224];
	add.s32 	%r554, %r553, %r552;
	min.s32 	%r555, %r527, %r554;
	st.shared.u32 	[%r100+128], %r555;
	ld.shared.u32 	%r556, [%r93+8256];
	add.s32 	%r557, %r556, %r553;
	min.s32 	%r558, %r530, %r557;
	st.shared.u32 	[%r100+8320], %r558;
	ld.shared.u32 	%r559, [%r68+68];
	ld.shared.u32 	%r560, [%r75+4352];
	add.s32 	%r561, %r560, %r559;
	min.s32 	%r562, %r534, %r561;
	st.shared.u32 	[%r80], %r562;
	ld.shared.u32 	%r563, [%r68+8260];
	ld.shared.u32 	%r564, [%r75+4352];
	add.s32 	%r565, %r564, %r563;
	min.s32 	%r566, %r538, %r565;
	st.shared.u32 	[%r80+8192], %r566;
	ld.shared.u32 	%r567, [%r75+4480];
	add.s32 	%r568, %r567, %r559;
	min.s32 	%r569, %r541, %r568;
	st.shared.u32 	[%r80+128], %r569;
	ld.shared.u32 	%r570, [%r75+4480];
	add.s32 	%r571, %r570, %r563;
	min.s32 	%r572, %r544, %r571;
	st.shared.u32 	[%r80+8320], %r572;
	ld.shared.u32 	%r573, [%r93+68];
	ld.shared.u32 	%r574, [%r96+4352];
	add.s32 	%r575, %r574, %r573;
	min.s32 	%r576, %r548, %r575;
	st.shared.u32 	[%r100], %r576;
	ld.shared.u32 	%r577, [%r93+8260];
	add.s32 	%r578, %r574, %r577;
	min.s32 	%r579, %r551, %r578;
	st.shared.u32 	[%r100+8192], %r579;
	ld.shared.u32 	%r580, [%r93+68];
	ld.shared.u32 	%r581, [%r96+4480];
	add.s32 	%r582, %r581, %r580;
	min.s32 	%r583, %r555, %r582;
	st.shared.u32 	[%r100+128], %r583;
	ld.shared.u32 	%r584, [%r93+8260];
	add.s32 	%r585, %r584, %r581;
	min.s32 	%r586, %r558, %r585;
	st.shared.u32 	[%r100+8320], %r586;
	ld.shared.u32 	%r587, [%r68+72];
	ld.shared.u32 	%r588, [%r75+4608];
	add.s32 	%r589, %r588, %r587;
	min.s32 	%r590, %r562, %r589;
	st.shared.u32 	[%r80], %r590;
	ld.shared.u32 	%r591, [%r68+8264];
	ld.shared.u32 	%r592, [%r75+4608];
	add.s32 	%r593, %r592, %r591;
	min.s32 	%r594, %r566, %r593;
	st.shared.u32 	[%r80+8192], %r594;
	ld.shared.u32 	%r595, [%r75+4736];
	add.s32 	%r596, %r595, %r587;
	min.s32 	%r597, %r569, %r596;
	st.shared.u32 	[%r80+128], %r597;
	ld.shared.u32 	%r598, [%r75+4736];
	add.s32 	%r599, %r598, %r591;
	min.s32 	%r600, %r572, %r599;
	st.shared.u32 	[%r80+8320], %r600;
	ld.shared.u32 	%r601, [%r93+72];
	ld.shared.u32 	%r602, [%r96+4608];
	add.s32 	%r603, %r602, %r601;
	min.s32 	%r604, %r576, %r603;
	st.shared.u32 	[%r100], %r604;
	ld.shared.u32 	%r605, [%r93+8264];
	add.s32 	%r606, %r602, %r605;
	min.s32 	%r607, %r579, %r606;
	st.shared.u32 	[%r100+8192], %r607;
	ld.shared.u32 	%r608, [%r93+72];
	ld.shared.u32 	%r609, [%r96+4736];
	add.s32 	%r610, %r609, %r608;
	min.s32 	%r611, %r583, %r610;
	st.shared.u32 	[%r100+128], %r611;
	ld.shared.u32 	%r612, [%r93+8264];
	add.s32 	%r613, %r612, %r609;
	min.s32 	%r614, %r586, %r613;
	st.shared.u32 	[%r100+8320], %r614;
	ld.shared.u32 	%r615, [%r68+76];
	ld.shared.u32 	%r616, [%r75+4864];
	add.s32 	%r617, %r616, %r615;
	min.s32 	%r618, %r590, %r617;
	st.shared.u32 	[%r80], %r618;
	ld.shared.u32 	%r619, [%r68+8268];
	ld.shared.u32 	%r620, [%r75+4864];
	add.s32 	%r621, %r620, %r619;
	min.s32 	%r622, %r594, %r621;
	st.shared.u32 	[%r80+8192], %r622;
	ld.shared.u32 	%r623, [%r75+4992];
	add.s32 	%r624, %r623, %r615;
	min.s32 	%r625, %r597, %r624;
	st.shared.u32 	[%r80+128], %r625;
	ld.shared.u32 	%r626, [%r75+4992];
	add.s32 	%r627, %r626, %r619;
	min.s32 	%r628, %r600, %r627;
	st.shared.u32 	[%r80+8320], %r628;
	ld.shared.u32 	%r629, [%r93+76];
	ld.shared.u32 	%r630, [%r96+4864];
	add.s32 	%r631, %r630, %r629;
	min.s32 	%r632, %r604, %r631;
	st.shared.u32 	[%r100], %r632;
	ld.shared.u32 	%r633, [%r93+8268];
	add.s32 	%r634, %r630, %r633;
	min.s32 	%r635, %r607, %r634;
	st.shared.u32 	[%r100+8192], %r635;
	ld.shared.u32 	%r636, [%r93+76];
	ld.shared.u32 	%r637, [%r96+4992];
	add.s32 	%r638, %r637, %r636;
	min.s32 	%r639, %r611, %r638;
	st.shared.u32 	[%r100+128], %r639;
	ld.shared.u32 	%r640, [%r93+8268];
	add.s32 	%r641, %r640, %r637;
	min.s32 	%r642, %r614, %r641;
	st.shared.u32 	[%r100+8320], %r642;
	ld.shared.u32 	%r643, [%r68+80];
	ld.shared.u32 	%r644, [%r75+5120];
	add.s32 	%r645, %r644, %r643;
	min.s32 	%r646, %r618, %r645;
	st.shared.u32 	[%r80], %r646;
	ld.shared.u32 	%r647, [%r68+8272];
	ld.shared.u32 	%r648, [%r75+5120];
	add.s32 	%r649, %r648, %r647;
	min.s32 	%r650, %r622, %r649;
	st.shared.u32 	[%r80+8192], %r650;
	ld.shared.u32 	%r651, [%r75+5248];
	add.s32 	%r652, %r651, %r643;
	min.s32 	%r653, %r625, %r652;
	st.shared.u32 	[%r80+128], %r653;
	ld.shared.u32 	%r654, [%r75+5248];
	add.s32 	%r655, %r654, %r647;
	min.s32 	%r656, %r628, %r655;
	st.shared.u32 	[%r80+8320], %r656;
	ld.shared.u32 	%r657, [%r93+80];
	ld.shared.u32 	%r658, [%r96+5120];
	add.s32 	%r659, %r658, %r657;
	min.s32 	%r660, %r632, %r659;
	st.shared.u32 	[%r100], %r660;
	ld.shared.u32 	%r661, [%r93+8272];
	add.s32 	%r662, %r658, %r661;
	min.s32 	%r663, %r635, %r662;
	st.shared.u32 	[%r100+8192], %r663;
	ld.shared.u32 	%r664, [%r93+80];
	ld.shared.u32 	%r665, [%r96+5248];
	add.s32 	%r666, %r665, %r664;
	min.s32 	%r667, %r639, %r666;
	st.shared.u32 	[%r100+128], %r667;
	ld.shared.u32 	%r668, [%r93+8272];
	add.s32 	%r669, %r668, %r665;
	min.s32 	%r670, %r642, %r669;
	st.shared.u32 	[%r100+8320], %r670;
	ld.shared.u32 	%r671, [%r68+84];
	ld.shared.u32 	%r672, [%r75+5376];
	add.s32 	%r673, %r672, %r671;
	min.s32 	%r674, %r646, %r673;
	st.shared.u32 	[%r80], %r674;
	ld.shared.u32 	%r675, [%r68+8276];
	ld.shared.u32 	%r676, [%r75+5376];
	add.s32 	%r677, %r676, %r675;
	min.s32 	%r678, %r650, %r677;
	st.shared.u32 	[%r80+8192], %r678;
	ld.shared.u32 	%r679, [%r75+5504];
	add.s32 	%r680, %r679, %r671;
	min.s32 	%r681, %r653, %r680;
	st.shared.u32 	[%r80+128], %r681;
	ld.shared.u32 	%r682, [%r75+5504];
	add.s32 	%r683, %r682, %r675;
	min.s32 	%r684, %r656, %r683;
	st.shared.u32 	[%r80+8320], %r684;
	ld.shared.u32 	%r685, [%r93+84];
	ld.shared.u32 	%r686, [%r96+5376];
	add.s32 	%r687, %r686, %r685;
	min.s32 	%r688, %r660, %r687;
	st.shared.u32 	[%r100], %r688;
	ld.shared.u32 	%r689, [%r93+8276];
	add.s32 	%r690, %r686, %r689;
	min.s32 	%r691, %r663, %r690;
	st.shared.u32 	[%r100+8192], %r691;
	ld.shared.u32 	%r692, [%r93+84];
	ld.shared.u32 	%r693, [%r96+5504];
	add.s32 	%r694, %r693, %r692;
	min.s32 	%r695, %r667, %r694;
	st.shared.u32 	[%r100+128], %r695;
	ld.shared.u32 	%r696, [%r93+8276];
	add.s32 	%r697, %r696, %r693;
	min.s32 	%r698, %r670, %r697;
	st.shared.u32 	[%r100+8320], %r698;
	ld.shared.u32 	%r699, [%r68+88];
	ld.shared.u32 	%r700, [%r75+5632];
	add.s32 	%r701, %r700, %r699;
	min.s32 	%r702, %r674, %r701;
	st.shared.u32 	[%r80], %r702;
	ld.shared.u32 	%r703, [%r68+8280];
	ld.shared.u32 	%r704, [%r75+5632];
	add.s32 	%r705, %r704, %r703;
	min.s32 	%r706, %r678, %r705;
	st.shared.u32 	[%r80+8192], %r706;
	ld.shared.u32 	%r707, [%r75+5760];
	add.s32 	%r708, %r707, %r699;
	min.s32 	%r709, %r681, %r708;
	st.shared.u32 	[%r80+128], %r709;
	ld.shared.u32 	%r710, [%r75+5760];
	add.s32 	%r711, %r710, %r703;
	min.s32 	%r712, %r684, %r711;
	st.shared.u32 	[%r80+8320], %r712;
	ld.shared.u32 	%r713, [%r93+88];
	ld.shared.u32 	%r714, [%r96+5632];
	add.s32 	%r715, %r714, %r713;
	min.s32 	%r716, %r688, %r715;
	st.shared.u32 	[%r100], %r716;
	ld.shared.u32 	%r717, [%r93+8280];
	add.s32 	%r718, %r714, %r717;
	min.s32 	%r719, %r691, %r718;
	st.shared.u32 	[%r100+8192], %r719;
	ld.shared.u32 	%r720, [%r93+88];
	ld.shared.u32 	%r721, [%r96+5760];
	add.s32 	%r722, %r721, %r720;
	min.s32 	%r723, %r695, %r722;
	st.shared.u32 	[%r100+128], %r723;
	ld.shared.u32 	%r724, [%r93+8280];
	add.s32 	%r725, %r724, %r721;
	min.s32 	%r726, %r698, %r725;
	st.shared.u32 	[%r100+8320], %r726;
	ld.shared.u32 	%r727, [%r68+92];
	ld.shared.u32 	%r728, [%r75+5888];
	add.s32 	%r729, %r728, %r727;
	min.s32 	%r730, %r702, %r729;
	st.shared.u32 	[%r80], %r730;
	ld.shared.u32 	%r731, [%r68+8284];
	ld.shared.u32 	%r732, [%r75+5888];
	add.s32 	%r733, %r732, %r731;
	min.s32 	%r734, %r706, %r733;
	st.shared.u32 	[%r80+8192], %r734;
	ld.shared.u32 	%r735, [%r75+6016];
	add.s32 	%r736, %r735, %r727;
	min.s32 	%r737, %r709, %r736;
	st.shared.u32 	[%r80+128], %r737;
	ld.shared.u32 	%r738, [%r75+6016];
	add.s32 	%r739, %r738, %r731;
	min.s32 	%r740, %r712, %r739;
	st.shared.u32 	[%r80+8320], %r740;
	ld.shared.u32 	%r741, [%r93+92];
	ld.shared.u32 	%r742, [%r96+5888];
	add.s32 	%r743, %r742, %r741;
	min.s32 	%r744, %r716, %r743;
	st.shared.u32 	[%r100], %r744;
	ld.shared.u32 	%r745, [%r93+8284];
	add.s32 	%r746, %r742, %r745;
	min.s32 	%r747, %r719, %r746;
	st.shared.u32 	[%r100+8192], %r747;
	ld.shared.u32 	%r748, [%r93+92];
	ld.shared.u32 	%r749, [%r96+6016];
	add.s32 	%r750, %r749, %r748;
	min.s32 	%r751, %r723, %r750;
	st.shared.u32 	[%r100+128], %r751;
	ld.shared.u32 	%r752, [%r93+8284];
	add.s32 	%r753, %r752, %r749;
	min.s32 	%r754, %r726, %r753;
	st.shared.u32 	[%r100+8320], %r754;
	ld.shared.u32 	%r755, [%r68+96];
	ld.shared.u32 	%r756, [%r75+6144];
	add.s32 	%r757, %r756, %r755;
	min.s32 	%r758, %r730, %r757;
	st.shared.u32 	[%r80], %r758;
	ld.shared.u32 	%r759, [%r68+8288];
	ld.shared.u32 	%r760, [%r75+6144];
	add.s32 	%r761, %r760, %r759;
	min.s32 	%r762, %r734, %r761;
	st.shared.u32 	[%r80+8192], %r762;
	ld.shared.u32 	%r763, [%r75+6272];
	add.s32 	%r764, %r763, %r755;
	min.s32 	%r765, %r737, %r764;
	st.shared.u32 	[%r80+128], %r765;
	ld.shared.u32 	%r766, [%r75+6272];
	add.s32 	%r767, %r766, %r759;
	min.s32 	%r768, %r740, %r767;
	st.shared.u32 	[%r80+8320], %r768;
	ld.shared.u32 	%r769, [%r93+96];
	ld.shared.u32 	%r770, [%r96+6144];
	add.s32 	%r771, %r770, %r769;
	min.s32 	%r772, %r744, %r771;
	st.shared.u32 	[%r100], %r772;
	ld.shared.u32 	%r773, [%r93+8288];
	add.s32 	%r774, %r770, %r773;
	min.s32 	%r775, %r747, %r774;
	st.shared.u32 	[%r100+8192], %r775;
	ld.shared.u32 	%r776, [%r93+96];
	ld.shared.u32 	%r777, [%r96+6272];
	add.s32 	%r778, %r777, %r776;
	min.s32 	%r779, %r751, %r778;
	st.shared.u32 	[%r100+128], %r779;
	ld.shared.u32 	%r780, [%r93+8288];
	add.s32 	%r781, %r780, %r777;
	min.s32 	%r782, %r754, %r781;
	st.shared.u32 	[%r100+8320], %r782;
	ld.shared.u32 	%r783, [%r68+100];
	ld.shared.u32 	%r784, [%r75+6400];
	add.s32 	%r785, %r784, %r783;
	min.s32 	%r786, %r758, %r785;
	st.shared.u32 	[%r80], %r786;
	ld.shared.u32 	%r787, [%r68+8292];
	ld.shared.u32 	%r788, [%r75+6400];
	add.s32 	%r789, %r788, %r787;
	min.s32 	%r790, %r762, %r789;
	st.shared.u32 	[%r80+8192], %r790;
	ld.shared.u32 	%r791, [%r75+6528];
	add.s32 	%r792, %r791, %r783;
	min.s32 	%r793, %r765, %r792;
	st.shared.u32 	[%r80+128], %r793;
	ld.shared.u32 	%r794, [%r75+6528];
	add.s32 	%r795, %r794, %r787;
	min.s32 	%r796, %r768, %r795;
	st.shared.u32 	[%r80+8320], %r796;
	ld.shared.u32 	%r797, [%r93+100];
	ld.shared.u32 	%r798, [%r96+6400];
	add.s32 	%r799, %r798, %r797;
	min.s32 	%r800, %r772, %r799;
	st.shared.u32 	[%r100], %r800;
	ld.shared.u32 	%r801, [%r93+8292];
	add.s32 	%r802, %r798, %r801;
	min.s32 	%r803, %r775, %r802;
	st.shared.u32 	[%r100+8192], %r803;
	ld.shared.u32 	%r804, [%r93+100];
	ld.shared.u32 	%r805, [%r96+6528];
	add.s32 	%r806, %r805, %r804;
	min.s32 	%r807, %r779, %r806;
	st.shared.u32 	[%r100+128], %r807;
	ld.shared.u32 	%r808, [%r93+8292];
	add.s32 	%r809, %r808, %r805;
	min.s32 	%r810, %r782, %r809;
	st.shared.u32 	[%r100+8320], %r810;
	ld.shared.u32 	%r811, [%r68+104];
	ld.shared.u32 	%r812, [%r75+6656];
	add.s32 	%r813, %r812, %r811;
	min.s32 	%r814, %r786, %r813;
	st.shared.u32 	[%r80], %r814;
	ld.shared.u32 	%r815, [%r68+8296];
	ld.shared.u32 	%r816, [%r75+6656];
	add.s32 	%r817, %r816, %r815;
	min.s32 	%r818, %r790, %r817;
	st.shared.u32 	[%r80+8192], %r818;
	ld.shared.u32 	%r819, [%r75+6784];
	add.s32 	%r820, %r819, %r811;
	min.s32 	%r821, %r793, %r820;
	st.shared.u32 	[%r80+128], %r821;
	ld.shared.u32 	%r822, [%r75+6784];
	add.s32 	%r823, %r822, %r815;
	min.s32 	%r824, %r796, %r823;
	st.shared.u32 	[%r80+8320], %r824;
	ld.shared.u32 	%r825, [%r93+104];
	ld.shared.u32 	%r826, [%r96+6656];
	add.s32 	%r827, %r826, %r825;
	min.s32 	%r828, %r800, %r827;
	st.shared.u32 	[%r100], %r828;
	ld.shared.u32 	%r829, [%r93+8296];
	add.s32 	%r830, %r826, %r829;
	min.s32 	%r831, %r803, %r830;
	st.shared.u32 	[%r100+8192], %r831;
	ld.shared.u32 	%r832, [%r93+104];
	ld.shared.u32 	%r833, [%r96+6784];
	add.s32 	%r834, %r833, %r832;
	min.s32 	%r835, %r807, %r834;
	st.shared.u32 	[%r100+128], %r835;
	ld.shared.u32 	%r836, [%r93+8296];
	add.s32 	%r837, %r836, %r833;
	min.s32 	%r838, %r810, %r837;
	st.shared.u32 	[%r100+8320], %r838;
	ld.shared.u32 	%r839, [%r68+108];
	ld.shared.u32 	%r840, [%r75+6912];
	add.s32 	%r841, %r840, %r839;
	min.s32 	%r842, %r814, %r841;
	st.shared.u32 	[%r80], %r842;
	ld.shared.u32 	%r843, [%r68+8300];
	ld.shared.u32 	%r844, [%r75+6912];
	add.s32 	%r845, %r844, %r843;
	min.s32 	%r846, %r818, %r845;
	st.shared.u32 	[%r80+8192], %r846;
	ld.shared.u32 	%r847, [%r75+7040];
	add.s32 	%r848, %r847, %r839;
	min.s32 	%r849, %r821, %r848;
	st.shared.u32 	[%r80+128], %r849;
	ld.shared.u32 	%r850, [%r75+7040];
	add.s32 	%r851, %r850, %r843;
	min.s32 	%r852, %r824, %r851;
	st.shared.u32 	[%r80+8320], %r852;
	ld.shared.u32 	%r853, [%r93+108];
	ld.shared.u32 	%r854, [%r96+6912];
	add.s32 	%r855, %r854, %r853;
	min.s32 	%r856, %r828, %r855;
	st.shared.u32 	[%r100], %r856;
	ld.shared.u32 	%r857, [%r93+8300];
	add.s32 	%r858, %r854, %r857;
	min.s32 	%r859, %r831, %r858;
	st.shared.u32 	[%r100+8192], %r859;
	ld.shared.u32 	%r860, [%r93+108];
	ld.shared.u32 	%r861, [%r96+7040];
	add.s32 	%r862, %r861, %r860;
	min.s32 	%r863, %r835, %r862;
	st.shared.u32 	[%r100+128], %r863;
	ld.shared.u32 	%r864, [%r93+8300];
	add.s32 	%r865, %r864, %r861;
	min.s32 	%r866, %r838, %r865;
	st.shared.u32 	[%r100+8320], %r866;
	ld.shared.u32 	%r867, [%r68+112];
	ld.shared.u32 	%r868, [%r75+7168];
	add.s32 	%r869, %r868, %r867;
	min.s32 	%r870, %r842, %r869;
	st.shared.u32 	[%r80], %r870;
	ld.shared.u32 	%r871, [%r68+8304];
	ld.shared.u32 	%r872, [%r75+7168];
	add.s32 	%r873, %r872, %r871;
	min.s32 	%r874, %r846, %r873;
	st.shared.u32 	[%r80+8192], %r874;
	ld.shared.u32 	%r875, [%r75+7296];
	add.s32 	%r876, %r875, %r867;
	min.s32 	%r877, %r849, %r876;
	st.shared.u32 	[%r80+128], %r877;
	ld.shared.u32 	%r878, [%r75+7296];
	add.s32 	%r879, %r878, %r871;
	min.s32 	%r880, %r852, %r879;
	st.shared.u32 	[%r80+8320], %r880;
	ld.shared.u32 	%r881, [%r93+112];
	ld.shared.u32 	%r882, [%r96+7168];
	add.s32 	%r883, %r882, %r881;
	min.s32 	%r884, %r856, %r883;
	st.shared.u32 	[%r100], %r884;
	ld.shared.u32 	%r885, [%r93+8304];
	add.s32 	%r886, %r882, %r885;
	min.s32 	%r887, %r859, %r886;
	st.shared.u32 	[%r100+8192], %r887;
	ld.shared.u32 	%r888, [%r93+112];
	ld.shared.u32 	%r889, [%r96+7296];
	add.s32 	%r890, %r889, %r888;
	min.s32 	%r891, %r863, %r890;
	st.shared.u32 	[%r100+128], %r891;
	ld.shared.u32 	%r892, [%r93+8304];
	add.s32 	%r893, %r892, %r889;
	min.s32 	%r894, %r866, %r893;
	st.shared.u32 	[%r100+8320], %r894;
	ld.shared.u32 	%r895, [%r68+116];
	ld.shared.u32 	%r896, [%r75+7424];
	add.s32 	%r897, %r896, %r895;
	min.s32 	%r898, %r870, %r897;
	st.shared.u32 	[%r80], %r898;
	ld.shared.u32 	%r899, [%r68+8308];
	ld.shared.u32 	%r900, [%r75+7424];
	add.s32 	%r901, %r900, %r899;
	min.s32 	%r902, %r874, %r901;
	st.shared.u32 	[%r80+8192], %r902;
	ld.shared.u32 	%r903, [%r75+7552];
	add.s32 	%r904, %r903, %r895;
	min.s32 	%r905, %r877, %r904;
	st.shared.u32 	[%r80+128], %r905;
	ld.shared.u32 	%r906, [%r75+7552];
	add.s32 	%r907, %r906, %r899;
	min.s32 	%r908, %r880, %r907;
	st.shared.u32 	[%r80+8320], %r908;
	ld.shared.u32 	%r909, [%r93+116];
	ld.shared.u32 	%r910, [%r96+7424];
	add.s32 	%r911, %r910, %r909;
	min.s32 	%r912, %r884, %r911;
	st.shared.u32 	[%r100], %r912;
	ld.shared.u32 	%r913, [%r93+8308];
	add.s32 	%r914, %r910, %r913;
	min.s32 	%r915, %r887, %r914;
	st.shared.u32 	[%r100+8192], %r915;
	ld.shared.u32 	%r916, [%r93+116];
	ld.shared.u32 	%r917, [%r96+7552];
	add.s32 	%r918, %r917, %r916;
	min.s32 	%r919, %r891, %r918;
	st.shared.u32 	[%r100+128], %r919;
	ld.shared.u32 	%r920, [%r93+8308];
	add.s32 	%r921, %r920, %r917;
	min.s32 	%r922, %r894, %r921;
	st.shared.u32 	[%r100+8320], %r922;
	ld.shared.u32 	%r923, [%r68+120];
	ld.shared.u32 	%r924, [%r75+7680];
	add.s32 	%r925, %r924, %r923;
	min.s32 	%r926, %r898, %r925;
	st.shared.u32 	[%r80], %r926;
	ld.shared.u32 	%r927, [%r68+8312];
	ld.shared.u32 	%r928, [%r75+7680];
	add.s32 	%r929, %r928, %r927;
	min.s32 	%r930, %r902, %r929;
	st.shared.u32 	[%r80+8192], %r930;
	ld.shared.u32 	%r931, [%r75+7808];
	add.s32 	%r932, %r931, %r923;
	min.s32 	%r933, %r905, %r932;
	st.shared.u32 	[%r80+128], %r933;
	ld.shared.u32 	%r934, [%r75+7808];
	add.s32 	%r935, %r934, %r927;
	min.s32 	%r936, %r908, %r935;
	st.shared.u32 	[%r80+8320], %r936;
	ld.shared.u32 	%r937, [%r93+120];
	ld.shared.u32 	%r938, [%r96+7680];
	add.s32 	%r939, %r938, %r937;
	min.s32 	%r940, %r912, %r939;
	st.shared.u32 	[%r100], %r940;
	ld.shared.u32 	%r941, [%r93+8312];
	add.s32 	%r942, %r938, %r941;
	min.s32 	%r943, %r915, %r942;
	st.shared.u32 	[%r100+8192], %r943;
	ld.shared.u32 	%r944, [%r93+120];
	ld.shared.u32 	%r945, [%r96+7808];
	add.s32 	%r946, %r945, %r944;
	min.s32 	%r947, %r919, %r946;
	st.shared.u32 	[%r100+128], %r947;
	ld.shared.u32 	%r948, [%r93+8312];
	add.s32 	%r949, %r948, %r945;
	min.s32 	%r950, %r922, %r949;
	st.shared.u32 	[%r100+8320], %r950;
	ld.shared.u32 	%r951, [%r68+124];
	ld.shared.u32 	%r952, [%r75+7936];
	add.s32 	%r953, %r952, %r951;
	min.s32 	%r978, %r926, %r953;
	st.shared.u32 	[%r80], %r978;
	ld.shared.u32 	%r954, [%r68+8316];
	ld.shared.u32 	%r955, [%r75+7936];
	add.s32 	%r956, %r955, %r954;
	min.s32 	%r977, %r930, %r956;
	st.shared.u32 	[%r80+8192], %r977;
	ld.shared.u32 	%r957, [%r75+8064];
	add.s32 	%r958, %r957, %r951;
	min.s32 	%r976, %r933, %r958;
	st.shared.u32 	[%r80+128], %r976;
	ld.shared.u32 	%r959, [%r75+8064];
	add.s32 	%r960, %r959, %r954;
	min.s32 	%r975, %r936, %r960;
	st.shared.u32 	[%r80+8320], %r975;
	ld.shared.u32 	%r961, [%r93+124];
	ld.shared.u32 	%r962, [%r96+7936];
	add.s32 	%r963, %r962, %r961;
	min.s32 	%r974, %r940, %r963;
	st.shared.u32 	[%r100], %r974;
	ld.shared.u32 	%r964, [%r93+8316];
	add.s32 	%r965, %r962, %r964;
	min.s32 	%r973, %r943, %r965;
	st.shared.u32 	[%r100+8192], %r973;
	ld.shared.u32 	%r966, [%r93+124];
	ld.shared.u32 	%r967, [%r96+8064];
	add.s32 	%r968, %r967, %r966;
	min.s32 	%r972, %r947, %r968;
	st.shared.u32 	[%r100+128], %r972;
	ld.shared.u32 	%r969, [%r93+8316];
	add.s32 	%r970, %r969, %r967;
	min.s32 	%r971, %r950, %r970;
	st.shared.u32 	[%r100+8320], %r971;
	add.s32 	%r979, %r979, 32;
	setp.ne.s32 	%p2, %r979, 64;
	@%p2 bra 	$L__BB1_2;
	st.global.u32 	[%rd3], %r974;
	st.global.u32 	[%rd4], %r973;
	st.global.u32 	[%rd3+128], %r972;
	st.global.u32 	[%rd4+128], %r971;
	st.global.u32 	[%rd1], %r978;
	st.global.u32 	[%rd2], %r977;
	st.global.u32 	[%rd1+128], %r976;
	st.global.u32 	[%rd2+128], %r975;
$L__BB1_4:
	ret;

}
	// .globl	_Z26blockedFloydWarshallPhase3iiPim
.visible .entry _Z26blockedFloydWarshallPhase3iiPim(
	.param .u32 _Z26blockedFloydWarshallPhase3iiPim_param_0,
	.param .u32 _Z26blockedFloydWarshallPhase3iiPim_param_1,
	.param .u64 .ptr .align 1 _Z26blockedFloydWarshallPhase3iiPim_param_2,
	.param .u64 _Z26blockedFloydWarshallPhase3iiPim_param_3
)
{
	.reg .pred 	%p<5>;
	.reg .b32 	%r<443>;
	.reg .b64 	%rd<30>;
	// demoted variable
	.shared .align 4 .b8 _ZZ26blockedFloydWarshallPhase3iiPimE13cacheBaseColD[16384];
	// demoted variable
	.shared .align 4 .b8 _ZZ26blockedFloydWarshallPhase3iiPimE13cacheBaseRowD[16384];
	// demoted variable
	.shared .align 4 .b8 _ZZ26blockedFloydWarshallPhase3iiPimE6cacheD[16384];
	ld.param.u32 	%r24, [_Z26blockedFloydWarshallPhase3iiPim_param_1];
	ld.param.u64 	%rd3, [_Z26blockedFloydWarshallPhase3iiPim_param_2];
	ld.param.u64 	%rd4, [_Z26blockedFloydWarshallPhase3iiPim_param_3];
	mov.u32 	%r1, %ctaid.x;
	setp.eq.s32 	%p1, %r1, %r24;
	mov.u32 	%r2, %ctaid.y;
	setp.eq.s32 	%p2, %r2, %r24;
	or.pred  	%p3, %p1, %p2;
	@%p3 bra 	$L__BB2_4;
	cvta.to.global.u64 	%rd5, %rd3;
	mov.u32 	%r26, %tid.x;
	mov.u32 	%r27, %tid.y;
	shl.b32 	%r28, %r2, 6;
	add.s32 	%r29, %r28, %r27;
	shl.b32 	%r30, %r24, 6;
	add.s32 	%r31, %r30, %r26;
	cvt.u64.u32 	%rd6, %r29;
	mul.lo.s64 	%rd7, %rd4, %rd6;
	cvt.s64.s32 	%rd8, %r31;
	add.s64 	%rd9, %rd7, %rd8;
	shl.b64 	%rd10, %rd9, 2;
	add.s64 	%rd11, %rd5, %rd10;
	ld.global.u32 	%r32, [%rd11];
	shl.b32 	%r33, %r27, 8;
	mov.u32 	%r34, _ZZ26blockedFloydWarshallPhase3iiPimE13cacheBaseColD;
	add.s32 	%r35, %r34, %r33;
	shl.b32 	%r36, %r26, 2;
	add.s32 	%r37, %r35, %r36;
	st.shared.u32 	[%r37], %r32;
	add.s32 	%r38, %r29, 32;
	cvt.u64.u32 	%rd12, %r38;
	mul.lo.s64 	%rd13, %rd4, %rd12;
	add.s64 	%rd14, %rd13, %rd8;
	shl.b64 	%rd15, %rd14, 2;
	add.s64 	%rd16, %rd5, %rd15;
	ld.global.u32 	%r39, [%rd16];
	st.shared.u32 	[%r37+8192], %r39;
	ld.global.u32 	%r40, [%rd11+128];
	st.shared.u32 	[%r37+128], %r40;
	ld.global.u32 	%r41, [%rd16+128];
	st.shared.u32 	[%r37+8320], %r41;
	add.s32 	%r42, %r30, %r27;
	shl.b32 	%r43, %r1, 6;
	add.s32 	%r44, %r43, %r26;
	cvt.s64.s32 	%rd17, %r42;
	cvt.s64.s32 	%rd18, %r44;
	mad.lo.s64 	%rd19, %rd4, %rd17, %rd18;
	shl.b64 	%rd20, %rd19, 2;
	add.s64 	%rd21, %rd5, %rd20;
	ld.global.u32 	%r45, [%rd21];
	mov.u32 	%r46, _ZZ26blockedFloydWarshallPhase3iiPimE13cacheBaseRowD;
	add.s32 	%r47, %r46, %r33;
	add.s32 	%r48, %r47, %r36;
	st.shared.u32 	[%r48], %r45;
	add.s32 	%r49, %r42, 32;
	cvt.s64.s32 	%rd22, %r49;
	mad.lo.s64 	%rd23, %rd4, %rd22, %rd18;
	shl.b64 	%rd24, %rd23, 2;
	add.s64 	%rd25, %rd5, %rd24;
	ld.global.u32 	%r50, [%rd25];
	st.shared.u32 	[%r48+8192], %r50;
	ld.global.u32 	%r51, [%rd21+128];
	st.shared.u32 	[%r48+128], %r51;
	ld.global.u32 	%r52, [%rd25+128];
	st.shared.u32 	[%r48+8320], %r52;
	bar.sync 	0;
	add.s64 	%rd26, %rd7, %rd18;
	shl.b64 	%rd27, %rd26, 2;
	add.s64 	%rd1, %rd5, %rd27;
	ld.global.u32 	%r442, [%rd1];
	mov.u32 	%r53, _ZZ26blockedFloydWarshallPhase3iiPimE6cacheD;
	add.s32 	%r54, %r53, %r33;
	add.s32 	%r4, %r54, %r36;
	add.s64 	%rd28, %rd13, %rd18;
	shl.b64 	%rd29, %rd28, 2;
	add.s64 	%rd2, %rd5, %rd29;
	ld.global.u32 	%r441, [%rd2];
	ld.global.u32 	%r440, [%rd1+128];
	ld.global.u32 	%r439, [%rd2+128];
	add.s32 	%r437, %r35, 8192;
	add.s32 	%r55, %r36, %r46;
	add.s32 	%r436, %r55, 4096;
	mov.b32 	%r438, 8192;
$L__BB2_2:
	.pragma "nounroll";
	ld.shared.u32 	%r56, [%r437+-8192];
	ld.shared.u32 	%r57, [%r436+-4096];
	add.s32 	%r58, %r57, %r56;
	min.s32 	%r59, %r442, %r58;
	ld.shared.u32 	%r60, [%r437];
	add.s32 	%r61, %r57, %r60;
	min.s32 	%r62, %r441, %r61;
	ld.shared.u32 	%r63, [%r436+-3968];
	add.s32 	%r64, %r63, %r56;
	min.s32 	%r65, %r440, %r64;
	add.s32 	%r66, %r60, %r63;
	min.s32 	%r67, %r439, %r66;
	ld.shared.u32 	%r68, [%r437+-8188];
	ld.shared.u32 	%r69, [%r436+-3840];
	add.s32 	%r70, %r69, %r68;
	min.s32 	%r71, %r59, %r70;
	ld.shared.u32 	%r72, [%r437+4];
	add.s32 	%r73, %r69, %r72;
	min.s32 	%r74, %r62, %r73;
	ld.shared.u32 	%r75, [%r436+-3712];
	add.s32 	%r76, %r75, %r68;
	min.s32 	%r77, %r65, %r76;
	add.s32 	%r78, %r72, %r75;
	min.s32 	%r79, %r67, %r78;
	ld.shared.u32 	%r80, [%r437+-8184];
	ld.shared.u32 	%r81, [%r436+-3584];
	add.s32 	%r82, %r81, %r80;
	min.s32 	%r83, %r71, %r82;
	ld.shared.u32 	%r84, [%r437+8];
	add.s32 	%r85, %r81, %r84;
	min.s32 	%r86, %r74, %r85;
	ld.shared.u32 	%r87, [%r436+-3456];
	add.s32 	%r88, %r87, %r80;
	min.s32 	%r89, %r77, %r88;
	add.s32 	%r90, %r84, %r87;
	min.s32 	%r91, %r79, %r90;
	ld.shared.u32 	%r92, [%r437+-8180];
	ld.shared.u32 	%r93, [%r436+-3328];
	add.s32 	%r94, %r93, %r92;
	min.s32 	%r95, %r83, %r94;
	ld.shared.u32 	%r96, [%r437+12];
	add.s32 	%r97, %r93, %r96;
	min.s32 	%r98, %r86, %r97;
	ld.shared.u32 	%r99, [%r436+-3200];
	add.s32 	%r100, %r99, %r92;
	min.s32 	%r101, %r89, %r100;
	add.s32 	%r102, %r96, %r99;
	min.s32 	%r103, %r91, %r102;
	ld.shared.u32 	%r104, [%r437+-8176];
	ld.shared.u32 	%r105, [%r436+-3072];
	add.s32 	%r106, %r105, %r104;
	min.s32 	%r107, %r95, %r106;
	ld.shared.u32 	%r108, [%r437+16];
	add.s32 	%r109, %r105, %r108;
	min.s32 	%r110, %r98, %r109;
	ld.shared.u32 	%r111, [%r436+-2944];
	add.s32 	%r112, %r111, %r104;
	min.s32 	%r113, %r101, %r112;
	add.s32 	%r114, %r108, %r111;
	min.s32 	%r115, %r103, %r114;
	ld.shared.u32 	%r116, [%r437+-8172];
	ld.shared.u32 	%r117, [%r436+-2816];
	add.s32 	%r118, %r117, %r116;
	min.s32 	%r119, %r107, %r118;
	ld.shared.u32 	%r120, [%r437+20];
	add.s32 	%r121, %r117, %r120;
	min.s32 	%r122, %r110, %r121;
	ld.shared.u32 	%r123, [%r436+-2688];
	add.s32 	%r124, %r123, %r116;
	min.s32 	%r125, %r113, %r124;
	add.s32 	%r126, %r120, %r123;
	min.s32 	%r127, %r115, %r126;
	ld.shared.u32 	%r128, [%r437+-8168];
	ld.shared.u32 	%r129, [%r436+-2560];
	add.s32 	%r130, %r129, %r128;
	min.s32 	%r131, %r119, %r130;
	ld.shared.u32 	%r132, [%r437+24];
	add.s32 	%r133, %r129, %r132;
	min.s32 	%r134, %r122, %r133;
	ld.shared.u32 	%r135, [%r436+-2432];
	add.s32 	%r136, %r135, %r128;
	min.s32 	%r137, %r125, %r136;
	add.s32 	%r138, %r132, %r135;
	min.s32 	%r139, %r127, %r138;
	ld.shared.u32 	%r140, [%r437+-8164];
	ld.shared.u32 	%r141, [%r436+-2304];
	add.s32 	%r142, %r141, %r140;
	min.s32 	%r143, %r131, %r142;
	ld.shared.u32 	%r144, [%r437+28];
	add.s32 	%r145, %r141, %r144;
	min.s32 	%r146, %r134, %r145;
	ld.shared.u32 	%r147, [%r436+-2176];
	add.s32 	%r148, %r147, %r140;
	min.s32 	%r149, %r137, %r148;
	add.s32 	%r150, %r144, %r147;
	min.s32 	%r151, %r139, %r150;
	ld.shared.u32 	%r152, [%r437+-8160];
	ld.shared.u32 	%r153, [%r436+-2048];
	add.s32 	%r154, %r153, %r152;
	min.s32 	%r155, %r143, %r154;
	ld.shared.u32 	%r156, [%r437+32];
	add.s32 	%r157, %r153, %r156;
	min.s32 	%r158, %r146, %r157;
	ld.shared.u32 	%r159, [%r436+-1920];
	add.s32 	%r160, %r159, %r152;
	min.s32 	%r161, %r149, %r160;
	add.s32 	%r162, %r156, %r159;
	min.s32 	%r163, %r151, %r162;
	ld.shared.u32 	%r164, [%r437+-8156];
	ld.shared.u32 	%r165, [%r436+-1792];
	add.s32 	%r166, %r165, %r164;
	min.s32 	%r167, %r155, %r166;
	ld.shared.u32 	%r168, [%r437+36];
	add.s32 	%r169, %r165, %r168;
	min.s32 	%r170, %r158, %r169;
	ld.shared.u32 	%r171, [%r436+-1664];
	add.s32 	%r172, %r171, %r164;
	min.s32 	%r173, %r161, %r172;
	add.s32 	%r174, %r168, %r171;
	min.s32 	%r175, %r163, %r174;
	ld.shared.u32 	%r176, [%r437+-8152];
	ld.shared.u32 	%r177, [%r436+-1536];
	add.s32 	%r178, %r177, %r176;
	min.s32 	%r179, %r167, %r178;
	ld.shared.u32 	%r180, [%r437+40];
	add.s32 	%r181, %r177, %r180;
	min.s32 	%r182, %r170, %r181;
	ld.shared.u32 	%r183, [%r436+-1408];
	add.s32 	%r184, %r183, %r176;
	min.s32 	%r185, %r173, %r184;
	add.s32 	%r186, %r180, %r183;
	min.s32 	%r187, %r175, %r186;
	ld.shared.u32 	%r188, [%r437+-8148];
	ld.shared.u32 	%r189, [%r436+-1280];
	add.s32 	%r190, %r189, %r188;
	min.s32 	%r191, %r179, %r190;
	ld.shared.u32 	%r192, [%r437+44];
	add.s32 	%r193, %r189, %r192;
	min.s32 	%r194, %r182, %r193;
	ld.shared.u32 	%r195, [%r436+-1152];
	add.s32 	%r196, %r195, %r188;
	min.s32 	%r197, %r185, %r196;
	add.s32 	%r198, %r192, %r195;
	min.s32 	%r199, %r187, %r198;
	ld.shared.u32 	%r200, [%r437+-8144];
	ld.shared.u32 	%r201, [%r436+-1024];
	add.s32 	%r202, %r201, %r200;
	min.s32 	%r203, %r191, %r202;
	ld.shared.u32 	%r204, [%r437+48];
	add.s32 	%r205, %r201, %r204;
	min.s32 	%r206, %r194, %r205;
	ld.shared.u32 	%r207, [%r436+-896];
	add.s32 	%r208, %r207, %r200;
	min.s32 	%r209, %r197, %r208;
	add.s32 	%r210, %r204, %r207;
	min.s32 	%r211, %r199, %r210;
	ld.shared.u32 	%r212, [%r437+-8140];
	ld.shared.u32 	%r213, [%r436+-768];
	add.s32 	%r214, %r213, %r212;
	min.s32 	%r215, %r203, %r214;
	ld.shared.u32 	%r216, [%r437+52];
	add.s32 	%r217, %r213, %r216;
	min.s32 	%r218, %r206, %r217;
	ld.shared.u32 	%r219, [%r436+-640];
	add.s32 	%r220, %r219, %r212;
	min.s32 	%r221, %r209, %r220;
	add.s32 	%r222, %r216, %r219;
	min.s32 	%r223, %r211, %r222;
	ld.shared.u32 	%r224, [%r437+-8136];
	ld.shared.u32 	%r225, [%r436+-512];
	add.s32 	%r226, %r225, %r224;
	min.s32 	%r227, %r215, %r226;
	ld.shared.u32 	%r228, [%r437+56];
	add.s32 	%r229, %r225, %r228;
	min.s32 	%r230, %r218, %r229;
	ld.shared.u32 	%r231, [%r436+-384];
	add.s32 	%r232, %r231, %r224;
	min.s32 	%r233, %r221, %r232;
	add.s32 	%r234, %r228, %r231;
	min.s32 	%r235, %r223, %r234;
	ld.shared.u32 	%r236, [%r437+-8132];
	ld.shared.u32 	%r237, [%r436+-256];
	add.s32 	%r238, %r237, %r236;
	min.s32 	%r239, %r227, %r238;
	ld.shared.u32 	%r240, [%r437+60];
	add.s32 	%r241, %r237, %r240;
	min.s32 	%r242, %r230, %r241;
	ld.shared.u32 	%r243, [%r436+-128];
	add.s32 	%r244, %r243, %r236;
	min.s32 	%r245, %r233, %r244;
	add.s32 	%r246, %r240, %r243;
	min.s32 	%r247, %r235, %r246;
	ld.shared.u32 	%r248, [%r437+-8128];
	ld.shared.u32 	%r249, [%r436];
	add.s32 	%r250, %r249, %r248;
	min.s32 	%r251, %r239, %r250;
	ld.shared.u32 	%r252, [%r437+64];
	add.s32 	%r253, %r249, %r252;
	min.s32 	%r254, %r242, %r253;
	ld.shared.u32 	%r255, [%r436+128];
	add.s32 	%r256, %r255, %r248;
	min.s32 	%r257, %r245, %r256;
	add.s32 	%r258, %r252, %r255;
	min.s32 	%r259, %r247, %r258;
	ld.shared.u32 	%r260, [%r437+-8124];
	ld.shared.u32 	%r261, [%r436+256];
	add.s32 	%r262, %r261, %r260;
	min.s32 	%r263, %r251, %r262;
	ld.shared.u32 	%r264, [%r437+68];
	add.s32 	%r265, %r261, %r264;
	min.s32 	%r266, %r254, %r265;
	ld.shared.u32 	%r267, [%r436+384];
	add.s32 	%r268, %r267, %r260;
	min.s32 	%r269, %r257, %r268;
	add.s32 	%r270, %r264, %r267;
	min.s32 	%r271, %r259, %r270;
	ld.shared.u32 	%r272, [%r437+-8120];
	ld.shared.u32 	%r273, [%r436+512];
	add.s32 	%r274, %r273, %r272;
	min.s32 	%r275, %r263, %r274;
	ld.shared.u32 	%r276, [%r437+72];
	add.s32 	%r277, %r273, %r276;
	min.s32 	%r278, %r266, %r277;
	ld.shared.u32 	%r279, [%r436+640];
	add.s32 	%r280, %r279, %r272;
	min.s32 	%r281, %r269, %r280;
	add.s32 	%r282, %r276, %r279;
	min.s32 	%r283, %r271, %r282;
	ld.shared.u32 	%r284, [%r437+-8116];
	ld.shared.u32 	%r285, [%r436+768];
	add.s32 	%r286, %r285, %r284;
	min.s32 	%r287, %r275, %r286;
	ld.shared.u32 	%r288, [%r437+76];
	add.s32 	%r289, %r285, %r288;
	min.s32 	%r290, %r278, %r289;
	ld.shared.u32 	%r291, [%r436+896];
	add.s32 	%r292, %r291, %r284;
	min.s32 	%r293, %r281, %r292;
	add.s32 	%r294, %r288, %r291;
	min.s32 	%r295, %r283, %r294;
	ld.shared.u32 	%r296, [%r437+-8112];
	ld.shared.u32 	%r297, [%r436+1024];
	add.s32 	%r298, %r297, %r296;
	min.s32 	%r299, %r287, %r298;
	ld.shared.u32 	%r300, [%r437+80];
	add.s32 	%r301, %r297, %r300;
	min.s32 	%r302, %r290, %r301;
	ld.shared.u32 	%r303, [%r436+1152];
	add.s32 	%r304, %r303, %r296;
	min.s32 	%r305, %r293, %r304;
	add.s32 	%r306, %r300, %r303;
	min.s32 	%r307, %r295, %r306;
	ld.shared.u32 	%r308, [%r437+-8108];
	ld.shared.u32 	%r309, [%r436+1280];
	add.s32 	%r310, %r309, %r308;
	min.s32 	%r311, %r299, %r310;
	ld.shared.u32 	%r312, [%r437+84];
	add.s32 	%r313, %r309, %r312;
	min.s32 	%r314, %r302, %r313;
	ld.shared.u32 	%r315, [%r436+1408];
	add.s32 	%r316, %r315, %r308;
	min.s32 	%r317, %r305, %r316;
	add.s32 	%r318, %r312, %r315;
	min.s32 	%r319, %r307, %r318;
	ld.shared.u32 	%r320, [%r437+-8104];
	ld.shared.u32 	%r321, [%r436+1536];
	add.s32 	%r322, %r321, %r320;
	min.s32 	%r323, %r311, %r322;
	ld.shared.u32 	%r324, [%r437+88];
	add.s32 	%r325, %r321, %r324;
	min.s32 	%r326, %r314, %r325;
	ld.shared.u32 	%r327, [%r436+1664];
	add.s32 	%r328, %r327, %r320;
	min.s32 	%r329, %r317, %r328;
	add.s32 	%r330, %r324, %r327;
	min.s32 	%r331, %r319, %r330;
	ld.shared.u32 	%r332, [%r437+-8100];
	ld.shared.u32 	%r333, [%r436+1792];
	add.s32 	%r334, %r333, %r332;
	min.s32 	%r335, %r323, %r334;
	ld.shared.u32 	%r336, [%r437+92];
	add.s32 	%r337, %r333, %r336;
	min.s32 	%r338, %r326, %r337;
	ld.shared.u32 	%r339, [%r436+1920];
	add.s32 	%r340, %r339, %r332;
	min.s32 	%r341, %r329, %r340;
	add.s32 	%r342, %r336, %r339;
	min.s32 	%r343, %r331, %r342;
	ld.shared.u32 	%r344, [%r437+-8096];
	ld.shared.u32 	%r345, [%r436+2048];
	add.s32 	%r346, %r345, %r344;
	min.s32 	%r347, %r335, %r346;
	ld.shared.u32 	%r348, [%r437+96];
	add.s32 	%r349, %r345, %r348;
	min.s32 	%r350, %r338, %r349;
	ld.shared.u32 	%r351, [%r436+2176];
	add.s32 	%r352, %r351, %r344;
	min.s32 	%r353, %r341, %r352;
	add.s32 	%r354, %r348, %r351;
	min.s32 	%r355, %r343, %r354;
	ld.shared.u32 	%r356, [%r437+-8092];
	ld.shared.u32 	%r357, [%r436+2304];
	add.s32 	%r358, %r357, %r356;
	min.s32 	%r359, %r347, %r358;
	ld.shared.u32 	%r360, [%r437+100];
	add.s32 	%r361, %r357, %r360;
	min.s32 	%r362, %r350, %r361;
	ld.shared.u32 	%r363, [%r436+2432];
	add.s32 	%r364, %r363, %r356;
	min.s32 	%r365, %r353, %r364;
	add.s32 	%r366, %r360, %r363;
	min.s32 	%r367, %r355, %r366;
	ld.shared.u32 	%r368, [%r437+-8088];
	ld.shared.u32 	%r369, [%r436+2560];
	add.s32 	%r370, %r369, %r368;
	min.s32 	%r371, %r359, %r370;
	ld.shared.u32 	%r372, [%r437+104];
	add.s32 	%r373, %r369, %r372;
	min.s32 	%r374, %r362, %r373;
	ld.shared.u32 	%r375, [%r436+2688];
	add.s32 	%r376, %r375, %r368;
	min.s32 	%r377, %r365, %r376;
	add.s32 	%r378, %r372, %r375;
	min.s32 	%r379, %r367, %r378;
	ld.shared.u32 	%r380, [%r437+-8084];
	ld.shared.u32 	%r381, [%r436+2816];
	add.s32 	%r382, %r381, %r380;
	min.s32 	%r383, %r371, %r382;
	ld.shared.u32 	%r384, [%r437+108];
	add.s32 	%r385, %r381, %r384;
	min.s32 	%r386, %r374, %r385;
	ld.shared.u32 	%r387, [%r436+2944];
	add.s32 	%r388, %r387, %r380;
	min.s32 	%r389, %r377, %r388;
	add.s32 	%r390, %r384, %r387;
	min.s32 	%r391, %r379, %r390;
	ld.shared.u32 	%r392, [%r437+-8080];
	ld.shared.u32 	%r393, [%r436+3072];
	add.s32 	%r394, %r393, %r392;
	min.s32 	%r395, %r383, %r394;
	ld.shared.u32 	%r396, [%r437+112];
	add.s32 	%r397, %r393, %r396;
	min.s32 	%r398, %r386, %r397;
	ld.shared.u32 	%r399, [%r436+3200];
	add.s32 	%r400, %r399, %r392;
	min.s32 	%r401, %r389, %r400;
	add.s32 	%r402, %r396, %r399;
	min.s32 	%r403, %r391, %r402;
	ld.shared.u32 	%r404, [%r437+-8076];
	ld.shared.u32 	%r405, [%r436+3328];
	add.s32 	%r406, %r405, %r404;
	min.s32 	%r407, %r395, %r406;
	ld.shared.u32 	%r408, [%r437+116];
	add.s32 	%r409, %r405, %r408;
	min.s32 	%r410, %r398, %r409;
	ld.shared.u32 	%r411, [%r436+3456];
	add.s32 	%r412, %r411, %r404;
	min.s32 	%r413, %r401, %r412;
	add.s32 	%r414, %r408, %r411;
	min.s32 	%r415, %r403, %r414;
	ld.shared.u32 	%r416, [%r437+-8072];
	ld.shared.u32 	%r417, [%r436+3584];
	add.s32 	%r418, %r417, %r416;
	min.s32 	%r419, %r407, %r418;
	ld.shared.u32 	%r420, [%r437+120];
	add.s32 	%r421, %r417, %r420;
	min.s32 	%r422, %r410, %r421;
	ld.shared.u32 	%r423, [%r436+3712];
	add.s32 	%r424, %r423, %r416;
	min.s32 	%r425, %r413, %r424;
	add.s32 	%r426, %r420, %r423;
	min.s32 	%r427, %r415, %r426;
	ld.shared.u32 	%r428, [%r437+-8068];
	ld.shared.u32 	%r429, [%r436+3840];
	add.s32 	%r430, %r429, %r428;
	min.s32 	%r442, %r419, %r430;
	ld.shared.u32 	%r431, [%r437+124];
	add.s32 	%r432, %r429, %r431;
	min.s32 	%r441, %r422, %r432;
	ld.shared.u32 	%r433, [%r436+3968];
	add.s32 	%r434, %r433, %r428;
	min.s32 	%r440, %r425, %r434;
	add.s32 	%r435, %r431, %r433;
	min.s32 	%r439, %r427, %r435;
	add.s32 	%r438, %r438, 128;
	add.s32 	%r437, %r437, 128;
	add.s32 	%r436, %r436, 8192;
	setp.ne.s32 	%p4, %r438, 8448;
	@%p4 bra 	$L__BB2_2;
	st.shared.u32 	[%r4], %r442;
	st.shared.u32 	[%r4+8192], %r441;
	st.shared.u32 	[%r4+128], %r440;
	st.shared.u32 	[%r4+8320], %r439;
	st.global.u32 	[%rd1], %r442;
	st.global.u32 	[%rd2], %r441;
	st.global.u32 	[%rd1+128], %r440;
	st.global.u32 	[%rd2+128], %r439;
$L__BB2_4:
	ret;

}


// ===== COMPILED SASS (sm_100) =====

	.target	sm_100

	.elftype	@"ET_EXEC"


//--------------------- .note.nv.tkinfo           --------------------------
	.section	.note.nv.tkinfo,"",@"SHT_NOTE"
	.sectionflags	@"SHF_NOTE_NV_TKINFO"
	.tkinfo
        /*0018*/ 	.word	0x00000002
        /*0030*/ 	.string	""
        /*0030*/ 	.string	"ptxas"
        /*0030*/ 	.string	"Cuda compilation tools, release 13.0, V13.0.88"
        /*0030*/ 	.string	"Build cuda_13.0.r13.0/compiler.36424714_0"
        /*0030*/ 	.string	"-arch sm_100 -m 64 "



//--------------------- .note.nv.cuinfo           --------------------------
	.section	.note.nv.cuinfo,"",@"SHT_NOTE"
	.sectionflags	@"SHF_NOTE_NV_CUINFO"
        /*0018*/ 	.short	0x0002
        /*001a*/ 	.short	0x0064
        /*001c*/ 	.short	0x0082
	.zero		2


//--------------------- .nv.info                  --------------------------
	.section	.nv.info,"",@"SHT_CUDA_INFO"
	.align	4


	//----- nvinfo : EIATTR_REGCOUNT
	.align		4
        /*0000*/ 	.byte	0x04, 0x2f
        /*0002*/ 	.short	(.L_1 - .L_0)
	.align		4
.L_0:
        /*0004*/ 	.word	index@(_Z26blockedFloydWarshallPhase1iiPim)
        /*0008*/ 	.word	0x00000012


	//----- nvinfo : EIATTR_FRAME_SIZE
	.align		4
.L_1:
        /*000c*/ 	.byte	0x04, 0x11
        /*000e*/ 	.short	(.L_3 - .L_2)
	.align		4
.L_2:
        /*0010*/ 	.word	index@(_Z26blockedFloydWarshallPhase1iiPim)
        /*0014*/ 	.word	0x00000000


	//----- nvinfo : EIATTR_REGCOUNT
	.align		4
.L_3:
        /*0018*/ 	.byte	0x04, 0x2f
        /*001a*/ 	.short	(.L_5 - .L_4)
	.align		4
.L_4:
        /*001c*/ 	.word	index@(_Z26blockedFloydWarshallPhase2iiPim)
        /*0020*/ 	.word	0x00000020


	//----- nvinfo : EIATTR_FRAME_SIZE
	.align		4
.L_5:
        /*0024*/ 	.byte	0x04, 0x11
        /*0026*/ 	.short	(.L_7 - .L_6)
	.align		4
.L_6:
        /*0028*/ 	.word	index@(_Z26blockedFloydWarshallPhase2iiPim)
        /*002c*/ 	.word	0x00000000


	//----- nvinfo : EIATTR_REGCOUNT
	.align		4
.L_7:
        /*0030*/ 	.byte	0x04, 0x2f
        /*0032*/ 	.short	(.L_9 - .L_8)
	.align		4
.L_8:
        /*0034*/ 	.word	index@(_Z26blockedFloydWarshallPhase3iiPim)
        /*0038*/ 	.word	0x00000020


	//----- nvinfo : EIATTR_FRAME_SIZE
	.align		4
.L_9:
        /*003c*/ 	.byte	0x04, 0x11
        /*003e*/ 	.short	(.L_11 - .L_10)
	.align		4
.L_10:
        /*0040*/ 	.word	index@(_Z26blockedFloydWarshallPhase3iiPim)
        /*0044*/ 	.word	0x00000000


	//----- nvinfo : EIATTR_MIN_STACK_SIZE
	.align		4
.L_11:
        /*0048*/ 	.byte	0x04, 0x12
        /*004a*/ 	.short	(.L_13 - .L_12)
	.align		4
.L_12:
        /*004c*/ 	.word	index@(_Z26blockedFloydWarshallPhase3iiPim)
        /*0050*/ 	.word	0x00000000


	//----- nvinfo : EIATTR_MIN_STACK_SIZE
	.align		4
.L_13:
        /*0054*/ 	.byte	0x04, 0x12
        /*0056*/ 	.short	(.L_15 - .L_14)
	.align		4
.L_14:
        /*0058*/ 	.word	index@(_Z26blockedFloydWarshallPhase2iiPim)
        /*005c*/ 	.word	0x00000000


	//----- nvinfo : EIATTR_MIN_STACK_SIZE
	.align		4
.L_15:
        /*0060*/ 	.byte	0x04, 0x12
        /*0062*/ 	.short	(.L_17 - .L_16)
	.align		4
.L_16:
        /*0064*/ 	.word	index@(_Z26blockedFloydWarshallPhase1iiPim)
        /*0068*/ 	.word	0x00000000
.L_17:


//--------------------- .nv.compat                --------------------------
	.section	.nv.compat,"",@"SHT_CUDA_COMPAT_INFO"
	.align	4
        /*0000*/ 	.byte	0x02, 0x09, 0x00, 0x00, 0x02, 0x02, 0x01, 0x00, 0x02, 0x05, 0x05, 0x00, 0x03, 0x07, 0x01, 0x01
        /*0010*/ 	.byte	0x02, 0x03, 0x00, 0x00, 0x02, 0x06, 0x01, 0x00, 0x04, 0x0b, 0x08, 0x00, 0x09, 0x00, 0x00, 0x00
        /*0020*/ 	.byte	0x00, 0x00, 0x00, 0x00


//--------------------- .nv.info._Z26blockedFloydWarshallPhase3iiPim --------------------------
	.section	.nv.info._Z26blockedFloydWarshallPhase3iiPim,"",@"SHT_CUDA_INFO"
	.sectionflags	@""
	.align	4


	//----- nvinfo : EIATTR_CUDA_API_VERSION
	.align		4
        /*0000*/ 	.byte	0x04, 0x37
        /*0002*/ 	.short	(.L_19 - .L_18)
.L_18:
        /*0004*/ 	.word	0x00000082


	//----- nvinfo : EIATTR_KPARAM_INFO
	.align		4
.L_19:
        /*0008*/ 	.byte	0x04, 0x17
        /*000a*/ 	.short	(.L_21 - .L_20)
.L_20:
        /*000c*/ 	.word	0x00000000
        /*0010*/ 	.short	0x0003
        /*0012*/ 	.short	0x0010
        /*0014*/ 	.byte	0x00, 0xf0, 0x21, 0x00


	//----- nvinfo : EIATTR_KPARAM_INFO
	.align		4
.L_21:
        /*0018*/ 	.byte	0x04, 0x17
        /*001a*/ 	.short	(.L_23 - .L_22)
.L_22:
        /*001c*/ 	.word	0x00000000
        /*0020*/ 	.short	0x0002
        /*0022*/ 	.short	0x0008
        /*0024*/ 	.byte	0x00, 0xf5, 0x21, 0x00


	//----- nvinfo : EIATTR_KPARAM_INFO
	.align		4
.L_23:
        /*0028*/ 	.byte	0x04, 0x17
        /*002a*/ 	.short	(.L_25 - .L_24)
.L_24:
        /*002c*/ 	.word	0x00000000
        /*0030*/ 	.short	0x0001
        /*0032*/ 	.short	0x0004
        /*0034*/ 	.byte	0x00, 0xf0, 0x11, 0x00


	//----- nvinfo : EIATTR_KPARAM_INFO
	.align		4
.L_25:
        /*0038*/ 	.byte	0x04, 0x17
        /*003a*/ 	.short	(.L_27 - .L_26)
.L_26:
        /*003c*/ 	.word	0x00000000
        /*0040*/ 	.short	0x0000
        /*0042*/ 	.short	0x0000
        /*0044*/ 	.byte	0x00, 0xf0, 0x11, 0x00


	//----- nvinfo : EIATTR_SPARSE_MMA_MASK
	.align		4
.L_27:
        /*0048*/ 	.byte	0x03, 0x50
        /*004a*/ 	.short	0x0000


	//----- nvinfo : EIATTR_MAXREG_COUNT
	.align		4
        /*004c*/ 	.byte	0x03, 0x1b
        /*004e*/ 	.short	0x00ff


	//----- nvinfo : EIATTR_NUM_BARRIERS
	.align		4
        /*0050*/ 	.byte	0x02, 0x4c
        /*0052*/ 	.byte	0x01
	.zero		1


	//----- nvinfo : EIATTR_MERCURY_ISA_VERSION
	.align		4
        /*0054*/ 	.byte	0x03, 0x5f
        /*0056*/ 	.short	0x0101


	//----- nvinfo : EIATTR_VRC_CTA_INIT_COUNT
	.align		4
        /*0058*/ 	.byte	0x02, 0x4a
	.zero		1
	.zero		1


	//----- nvinfo : EIATTR_EXIT_INSTR_OFFSETS
	.align		4
        /*005c*/ 	.byte	0x04, 0x1c
        /*005e*/ 	.short	(.L_29 - .L_28)


	//   ....[0]....
.L_28:
        /*0060*/ 	.word	0x00000060


	//   ....[1]....
        /*0064*/ 	.word	0x00001370


	//----- nvinfo : EIATTR_CBANK_PARAM_SIZE
	.align		4
.L_29:
        /*0068*/ 	.byte	0x03, 0x19
        /*006a*/ 	.short	0x0018


	//----- nvinfo : EIATTR_PARAM_CBANK
	.align		4
        /*006c*/ 	.byte	0x04, 0x0a
        /*006e*/ 	.short	(.L_31 - .L_30)
	.align		4
.L_30:
        /*0070*/ 	.word	index@(.nv.constant0._Z26blockedFloydWarshallPhase3iiPim)
        /*0074*/ 	.short	0x0380
        /*0076*/ 	.short	0x0018


	//----- nvinfo : EIATTR_SW_WAR
	.align		4
.L_31:
        /*0078*/ 	.byte	0x04, 0x36
        /*007a*/ 	.short	(.L_33 - .L_32)
.L_32:
        /*007c*/ 	.word	0x00000008
.L_33:


//--------------------- .nv.info._Z26blockedFloydWarshallPhase2iiPim --------------------------
	.section	.nv.info._Z26blockedFloydWarshallPhase2iiPim,"",@"SHT_CUDA_INFO"
	.sectionflags	@""
	.align	4


	//----- nvinfo : EIATTR_CUDA_API_VERSION
	.align		4
        /*0000*/ 	.byte	0x04, 0x37
        /*0002*/ 	.short	(.L_35 - .L_34)
.L_34:
        /*0004*/ 	.word	0x00000082


	//----- nvinfo : EIATTR_KPARAM_INFO
	.align		4
.L_35:
        /*0008*/ 	.byte	0x04, 0x17
        /*000a*/ 	.short	(.L_37 - .L_36)
.L_36:
        /*000c*/ 	.word	0x00000000
        /*0010*/ 	.short	0x0003
        /*0012*/ 	.short	0x0010
        /*0014*/ 	.byte	0x00, 0xf0, 0x21, 0x00


	//----- nvinfo : EIATTR_KPARAM_INFO
	.align		4
.L_37:
        /*0018*/ 	.byte	0x04, 0x17
        /*001a*/ 	.short	(.L_39 - .L_38)
.L_38:
        /*001c*/ 	.word	0x00000000
        /*0020*/ 	.short	0x0002
        /*0022*/ 	.short	0x0008
        /*0024*/ 	.byte	0x00, 0xf5, 0x21, 0x00


	//----- nvinfo : EIATTR_KPARAM_INFO
	.align		4
.L_39:
        /*0028*/ 	.byte	0x04, 0x17
        /*002a*/ 	.short	(.L_41 - .L_40)
.L_40:
        /*002c*/ 	.word	0x00000000
        /*0030*/ 	.short	0x0001
        /*0032*/ 	.short	0x0004
        /*0034*/ 	.byte	0x00, 0xf0, 0x11, 0x00


	//----- nvinfo : EIATTR_KPARAM_INFO
	.align		4
.L_41:
        /*0038*/ 	.byte	0x04, 0x17
        /*003a*/ 	.short	(.L_43 - .L_42)
.L_42:
        /*003c*/ 	.word	0x00000000
        /*0040*/ 	.short	0x0000
        /*0042*/ 	.short	0x0000
        /*0044*/ 	.byte	0x00, 0xf0, 0x11, 0x00


	//----- nvinfo : EIATTR_SPARSE_MMA_MASK
	.align		4
.L_43:
        /*0048*/ 	.byte	0x03, 0x50
        /*004a*/ 	.short	0x0000


	//----- nvinfo : EIATTR_MAXREG_COUNT
	.align		4
        /*004c*/ 	.byte	0x03, 0x1b
        /*004e*/ 	.short	0x00ff


	//----- nvinfo : EIATTR_NUM_BARRIERS
	.align		4
        /*0050*/ 	.byte	0x02, 0x4c
        /*0052*/ 	.byte	0x01
	.zero		1


	//----- nvinfo : EIATTR_MERCURY_ISA_VERSION
	.align		4
        /*0054*/ 	.byte	0x03, 0x5f
        /*0056*/ 	.short	0x0101


	//----- nvinfo : EIATTR_VRC_CTA_INIT_COUNT
	.align		4
        /*0058*/ 	.byte	0x02, 0x4a
	.zero		1
	.zero		1


	//----- nvinfo : EIATTR_EXIT_INSTR_OFFSETS
	.align		4
        /*005c*/ 	.byte	0x04, 0x1c
        /*005e*/ 	.short	(.L_45 - .L_44)


	//   ....[0]....
.L_44:
        /*0060*/ 	.word	0x00000040


	//   ....[1]....
        /*0064*/ 	.word	0x00004090


	//----- nvinfo : EIATTR_CBANK_PARAM_SIZE
	.align		4
.L_45:
        /*0068*/ 	.byte	0x03, 0x19
        /*006a*/ 	.short	0x0018


	//----- nvinfo : EIATTR_PARAM_CBANK
	.align		4
        /*006c*/ 	.byte	0x04, 0x0a
        /*006e*/ 	.short	(.L_47 - .L_46)
	.align		4
.L_46:
        /*0070*/ 	.word	index@(.nv.constant0._Z26blockedFloydWarshallPhase2iiPim)
        /*0074*/ 	.short	0x0380
        /*0076*/ 	.short	0x0018


	//----- nvinfo : EIATTR_SW_WAR
	.align		4
.L_47:
        /*0078*/ 	.byte	0x04, 0x36
        /*007a*/ 	.short	(.L_49 - .L_48)
.L_48:
        /*007c*/ 	.word	0x00000008
.L_49:


//--------------------- .nv.info._Z26blockedFloydWarshallPhase1iiPim --------------------------
	.section	.nv.info._Z26blockedFloydWarshallPhase1iiPim,"",@"SHT_CUDA_INFO"
	.sectionflags	@""
	.align	4


	//----- nvinfo : EIATTR_CUDA_API_VERSION
	.align		4
        /*0000*/ 	.byte	0x04, 0x37
        /*0002*/ 	.short	(.L_51 - .L_50)
.L_50:
        /*0004*/ 	.word	0x00000082


	//----- nvinfo : EIATTR_KPARAM_INFO
	.align		4
.L_51:
        /*0008*/ 	.byte	0x04, 0x17
        /*000a*/ 	.short	(.L_53 - .L_52)
.L_52:
        /*000c*/ 	.word	0x00000000
        /*0010*/ 	.short	0x0003
        /*0012*/ 	.short	0x0010
        /*0014*/ 	.byte	0x00, 0xf0, 0x21, 0x00


	//----- nvinfo : EIATTR_KPARAM_INFO
	.align		4
.L_53:
        /*0018*/ 	.byte	0x04, 0x17
        /*001a*/ 	.short	(.L_55 - .L_54)
.L_54:
        /*001c*/ 	.word	0x00000000
        /*0020*/ 	.short	0x0002
        /*0022*/ 	.short	0x0008
        /*0024*/ 	.byte	0x00, 0xf5, 0x21, 0x00


	//----- nvinfo : EIATTR_KPARAM_INFO
	.align		4
.L_55:
        /*0028*/ 	.byte	0x04, 0x17
        /*002a*/ 	.short	(.L_57 - .L_56)
.L_56:
        /*002c*/ 	.word	0x00000000
        /*0030*/ 	.short	0x0001
        /*0032*/ 	.short	0x0004
        /*0034*/ 	.byte	0x00, 0xf0, 0x11, 0x00


	//----- nvinfo : EIATTR_KPARAM_INFO
	.align		4
.L_57:
        /*0038*/ 	.byte	0x04, 0x17
        /*003a*/ 	.short	(.L_59 - .L_58)
.L_58:
        /*003c*/ 	.word	0x00000000
        /*0040*/ 	.short	0x0000
        /*0042*/ 	.short	0x0000
        /*0044*/ 	.byte	0x00, 0xf0, 0x11, 0x00


	//----- nvinfo : EIATTR_SPARSE_MMA_MASK
	.align		4
.L_59:
        /*0048*/ 	.byte	0x03, 0x50
        /*004a*/ 	.short	0x0000


	//----- nvinfo : EIATTR_MAXREG_COUNT
	.align		4
        /*004c*/ 	.byte	0x03, 0x1b
        /*004e*/ 	.short	0x00ff


	//----- nvinfo : EIATTR_NUM_BARRIERS
	.align		4
        /*0050*/ 	.byte	0x02, 0x4c
        /*0052*/ 	.byte	0x01
	.zero		1


	//----- nvinfo : EIATTR_MERCURY_ISA_VERSION
	.align		4
        /*0054*/ 	.byte	0x03, 0x5f
        /*0056*/ 	.short	0x0101


	//----- nvinfo : EIATTR_VRC_CTA_INIT_COUNT
	.align		4
        /*0058*/ 	.byte	0x02, 0x4a
	.zero		1
	.zero		1


	//----- nvinfo : EIATTR_EXIT_INSTR_OFFSETS
	.align		4
        /*005c*/ 	.byte	0x04, 0x1c
        /*005e*/ 	.short	(.L_61 - .L_60)


	//   ....[0]....
.L_60:
        /*0060*/ 	.word	0x00002d60


	//----- nvinfo : EIATTR_CBANK_PARAM_SIZE
	.align		4
.L_61:
        /*0064*/ 	.byte	0x03, 0x19
        /*0066*/ 	.short	0x0018


	//----- nvinfo : EIATTR_PARAM_CBANK
	.align		4
        /*0068*/ 	.byte	0x04, 0x0a
        /*006a*/ 	.short	(.L_63 - .L_62)
	.align		4
.L_62:
        /*006c*/ 	.word	index@(.nv.constant0._Z26blockedFloydWarshallPhase1iiPim)
        /*0070*/ 	.short	0x0380
        /*0072*/ 	.short	0x0018


	//----- nvinfo : EIATTR_SW_WAR
	.align		4
.L_63:
        /*0074*/ 	.byte	0x04, 0x36
        /*0076*/ 	.short	(.L_65 - .L_64)
.L_64:
        /*0078*/ 	.word	0x00000008
.L_65:


//--------------------- .nv.callgraph             --------------------------
	.section	.nv.callgraph,"",@"SHT_CUDA_CALLGRAPH"
	.align	4
	.sectionentsize	8
	.align		4
        /*0000*/ 	.word	0x00000000
	.align		4
        /*0004*/ 	.word	0xffffffff
	.align		4
        /*0008*/ 	.word	0x00000000
	.align		4
        /*000c*/ 	.word	0xfffffffe
	.align		4
        /*0010*/ 	.word	0x00000000
	.align		4
        /*0014*/ 	.word	0xfffffffd
	.align		4
        /*0018*/ 	.word	0x00000000
	.align		4
        /*001c*/ 	.word	0xfffffffc


//--------------------- .text._Z26blockedFloydWarshallPhase3iiPim --------------------------
	.section	.text._Z26blockedFloydWarshallPhase3iiPim,"ax",@progbits
	.align	128
        .global         _Z26blockedFloydWarshallPhase3iiPim
        .type           _Z26blockedFloydWarshallPhase3iiPim,@function
        .size           _Z26blockedFloydWarshallPhase3iiPim,(.L_x_6 - _Z26blockedFloydWarshallPhase3iiPim)
        .other          _Z26blockedFloydWarshallPhase3iiPim,@"STO_CUDA_ENTRY STV_DEFAULT"
_Z26blockedFloydWarshallPhase3iiPim:
.text._Z26blockedFloydWarshallPhase3iiPim:
[----:B------:R-:W-:Y:S01]  /*0000*/  LDC R1, c[0x0][0x37c] ;  /* 0x0000df00ff017b82 */ /* 0x000fe20000000800 */
[----:B------:R-:W0:Y:S07]  /*0010*/  S2R R13, SR_CTAID.Y ;  /* 0x00000000000d7919 */ /* 0x000e2e0000002600 */
[----:B------:R-:W0:Y:S01]  /*0020*/  LDC R23, c[0x0][0x384] ;  /* 0x0000e100ff177b82 */ /* 0x000e220000000800 */
[----:B------:R-:W1:Y:S01]  /*0030*/  S2R R3, SR_CTAID.X ;  /* 0x0000000000037919 */ /* 0x000e620000002500 */
[----:B0-----:R-:W-:-:S04]  /*0040*/  ISETP.NE.AND P0, PT, R13, R23, PT ;  /* 0x000000170d00720c */ /* 0x001fc80003f05270 */
[----:B-1----:R-:W-:-:S13]  /*0050*/  ISETP.EQ.OR P0, PT, R3, R23, !P0 ;  /* 0x000000170300720c */ /* 0x002fda0004702670 */
[----:B------:R-:W-:Y:S05]  /*0060*/  @P0 EXIT ;  /* 0x000000000000094d */ /* 0x000fea0003800000 */
[----:B------:R-:W0:Y:S01]  /*0070*/  S2R R4, SR_TID.X ;  /* 0x0000000000047919 */ /* 0x000e220000002100 */
[----:B------:R-:W1:Y:S01]  /*0080*/  LDCU.64 UR10, c[0x0][0x390] ;  /* 0x00007200ff0a77ac */ /* 0x000e620008000a00 */
[----:B------:R-:W2:Y:S01]  /*0090*/  S2R R0, SR_TID.Y ;  /* 0x0000000000007919 */ /* 0x000ea20000002200 */
[----:B------:R-:W3:Y:S01]  /*00a0*/  LDCU.64 UR12, c[0x0][0x388] ;  /* 0x00007100ff0c77ac */ /* 0x000ee20008000a00 */
[----:B------:R-:W4:Y:S01]  /*00b0*/  LDCU.64 UR8, c[0x0][0x358] ;  /* 0x00006b00ff0877ac */ /* 0x000f220008000a00 */
[--C-:B0-----:R-:W-:Y:S02]  /*00c0*/  IMAD R24, R23, 0x40, R4.reuse ;  /* 0x0000004017187824 */ /* 0x101fe400078e0204 */
[----:B------:R-:W-:Y:S02]  /*00d0*/  IMAD R2, R3, 0x40, R4 ;  /* 0x0000004003027824 */ /* 0x000fe400078e0204 */
[----:B--2---:R-:W-:Y:S01]  /*00e0*/  IMAD R13, R13, 0x40, R0 ;  /* 0x000000400d0d7824 */ /* 0x004fe200078e0200 */
[----:B------:R-:W-:Y:S01]  /*00f0*/  SHF.R.S32.HI R25, RZ, 0x1f, R24 ;  /* 0x0000001fff197819 */ /* 0x000fe20000011418 */
[----:B------:R-:W-:-:S02]  /*0100*/  IMAD R23, R23, 0x40, R0 ;  /* 0x0000004017177824 */ /* 0x000fc400078e0200 */
[C---:B-1----:R-:W-:Y:S02]  /*0110*/  IMAD R17, R13.reuse, UR11, RZ ;  /* 0x0000000b0d117c24 */ /* 0x042fe4000f8e02ff */
[----:B------:R-:W-:Y:S01]  /*0120*/  IMAD.WIDE.U32 R6, R13, UR10, R24 ;  /* 0x0000000a0d067c25 */ /* 0x000fe2000f8e0018 */
[----:B------:R-:W-:-:S03]  /*0130*/  SHF.R.S32.HI R5, RZ, 0x1f, R23 ;  /* 0x0000001fff057819 */ /* 0x000fc60000011417 */
[----:B------:R-:W-:Y:S01]  /*0140*/  IMAD.IADD R3, R7, 0x1, R17 ;  /* 0x0000000107037824 */ /* 0x000fe200078e0211 */
[C---:B---3--:R-:W-:Y:S01]  /*0150*/  LEA R20, P0, R6.reuse, UR12, 0x2 ;  /* 0x0000000c06147c11 */ /* 0x048fe2000f8010ff */
[----:B------:R-:W-:Y:S02]  /*0160*/  VIADD R27, R23, 0x20 ;  /* 0x00000020171b7836 */ /* 0x000fe40000000000 */
[----:B------:R-:W-:Y:S01]  /*0170*/  VIADD R19, R13, 0x20 ;  /* 0x000000200d137836 */ /* 0x000fe20000000000 */
[----:B------:R-:W-:Y:S01]  /*0180*/  LEA.HI.X R21, R6, UR13, R3, 0x2, P0 ;  /* 0x0000000d06157c11 */ /* 0x000fe200080f1403 */
[----:B------:R-:W-:Y:S01]  /*0190*/  IMAD R6, R5, UR10, RZ ;  /* 0x0000000a05067c24 */ /* 0x000fe2000f8e02ff */
[----:B------:R-:W-:Y:S01]  /*01a0*/  SHF.R.S32.HI R5, RZ, 0x1f, R27 ;  /* 0x0000001fff057819 */ /* 0x000fe2000001141b */
[----:B------:R-:W-:Y:S01]  /*01b0*/  IMAD.WIDE.U32 R24, R19, UR10, R24 ;  /* 0x0000000a13187c25 */ /* 0x000fe2000f8e0018 */
[----:B------:R-:W-:Y:S01]  /*01c0*/  SHF.R.S32.HI R3, RZ, 0x1f, R2 ;  /* 0x0000001fff037819 */ /* 0x000fe20000011402 */
[----:B----4-:R-:W2:Y:S02]  /*01d0*/  LDG.E R16, desc[UR8][R20.64+0x80] ;  /* 0x0000800814107981 */ /* 0x010ea4000c1e1900 */
[----:B------:R-:W-:-:S02]  /*01e0*/  IMAD R9, R23, UR11, R6 ;  /* 0x0000000b17097c24 */ /* 0x000fc4000f8e0206 */
[----:B------:R-:W-:Y:S02]  /*01f0*/  IMAD R6, R5, UR10, RZ ;  /* 0x0000000a05067c24 */ /* 0x000fe4000f8e02ff */
[----:B------:R-:W-:Y:S02]  /*0200*/  IMAD R15, R19, UR11, RZ ;  /* 0x0000000b130f7c24 */ /* 0x000fe4000f8e02ff */
[----:B------:R-:W-:Y:S01]  /*0210*/  IMAD R5, R27, UR11, R6 ;  /* 0x0000000b1b057c24 */ /* 0x000fe2000f8e0206 */
[----:B------:R-:W-:Y:S01]  /*0220*/  LEA R6, P0, R24, UR12, 0x2 ;  /* 0x0000000c18067c11 */ /* 0x000fe2000f8010ff */
[----:B------:R-:W-:-:S04]  /*0230*/  IMAD.WIDE.U32 R22, R23, UR10, R2 ;  /* 0x0000000a17167c25 */ /* 0x000fc8000f8e0002 */
[----:B------:R-:W-:Y:S01]  /*0240*/  IMAD.WIDE.U32 R26, R27, UR10, R2 ;  /* 0x0000000a1b1a7c25 */ /* 0x000fe2000f8e0002 */
[----:B------:R-:W-:-:S03]  /*0250*/  LEA R8, P1, R22, UR12, 0x2 ;  /* 0x0000000c16087c11 */ /* 0x000fc6000f8210ff */
[----:B------:R-:W-:Y:S01]  /*0260*/  IMAD.IADD R7, R25, 0x1, R15 ;  /* 0x0000000119077824 */ /* 0x000fe200078e020f */
[----:B------:R-:W-:Y:S01]  /*0270*/  LEA R10, P2, R26, UR12, 0x2 ;  /* 0x0000000c1a0a7c11 */ /* 0x000fe2000f8410ff */
[----:B------:R-:W-:Y:S02]  /*0280*/  IMAD.IADD R9, R23, 0x1, R9 ;  /* 0x0000000117097824 */ /* 0x000fe400078e0209 */
[----:B------:R-:W-:Y:S01]  /*0290*/  IMAD.IADD R5, R27, 0x1, R5 ;  /* 0x000000011b057824 */ /* 0x000fe200078e0205 */
[----:B------:R-:W-:Y:S02]  /*02a0*/  LEA.HI.X R7, R24, UR13, R7, 0x2, P0 ;  /* 0x0000000d18077c11 */ /* 0x000fe400080f1407 */
[----:B------:R-:W-:Y:S02]  /*02b0*/  LEA.HI.X R9, R22, UR13, R9, 0x2, P1 ;  /* 0x0000000d16097c11 */ /* 0x000fe400088f1409 */
[----:B------:R-:W-:Y:S01]  /*02c0*/  LEA.HI.X R11, R26, UR13, R5, 0x2, P2 ;  /* 0x0000000d1a0b7c11 */ /* 0x000fe200090f1405 */
[----:B------:R-:W3:Y:S04]  /*02d0*/  LDG.E R14, desc[UR8][R6.64] ;  /* 0x00000008060e7981 */ /* 0x000ee8000c1e1900 */
[----:B------:R0:W4:Y:S04]  /*02e0*/  LDG.E R5, desc[UR8][R20.64] ;  /* 0x0000000814057981 */ /* 0x000128000c1e1900 */
[----:B------:R-:W4:Y:S04]  /*02f0*/  LDG.E R24, desc[UR8][R6.64+0x80] ;  /* 0x0000800806187981 */ /* 0x000f28000c1e1900 */
[----:B------:R-:W4:Y:S04]  /*0300*/  LDG.E R18, desc[UR8][R8.64] ;  /* 0x0000000808127981 */ /* 0x000f28000c1e1900 */
[----:B------:R-:W4:Y:S04]  /*0310*/  LDG.E R28, desc[UR8][R8.64+0x80] ;  /* 0x00008008081c7981 */ /* 0x000f28000c1e1900 */
[----:B------:R-:W4:Y:S04]  /*0320*/  LDG.E R26, desc[UR8][R10.64] ;  /* 0x000000080a1a7981 */ /* 0x000f28000c1e1900 */
[----:B------:R-:W4:Y:S01]  /*0330*/  LDG.E R29, desc[UR8][R10.64+0x80] ;  /* 0x000080080a1d7981 */ /* 0x000f22000c1e1900 */
[----:B------:R-:W1:Y:S01]  /*0340*/  S2UR UR6, SR_CgaCtaId ;  /* 0x00000000000679c3 */ /* 0x000e620000008800 */
[----:B------:R-:W-:-:S02]  /*0350*/  UMOV UR4, 0x400 ;  /* 0x0000040000047882 */ /* 0x000fc40000000000 */
[----:B------:R-:W-:Y:S01]  /*0360*/  UIADD3 UR5, UPT, UPT, UR4, 0x4000, URZ ;  /* 0x0000400004057890 */ /* 0x000fe2000fffe0ff */
[----:B------:R-:W-:-:S04]  /*0370*/  IMAD.WIDE.U32 R12, R13, UR10, R2 ;  /* 0x0000000a0d0c7c25 */ /* 0x000fc8000f8e0002 */
[----:B------:R-:W-:-:S04]  /*0380*/  IMAD.WIDE.U32 R2, R19, UR10, R2 ;  /* 0x0000000a13027c25 */ /* 0x000fc8000f8e0002 */
[----:B------:R-:W-:Y:S01]  /*0390*/  IMAD.IADD R15, R15, 0x1, R3 ;  /* 0x000000010f0f7824 */ /* 0x000fe200078e0203 */
[----:B-1----:R-:W-:Y:S02]  /*03a0*/  ULEA UR7, UR6, UR4, 0x18 ;  /* 0x0000000406077291 */ /* 0x002fe4000f8ec0ff */
[----:B------:R-:W-:-:S04]  /*03b0*/  ULEA UR5, UR6, UR5, 0x18 ;  /* 0x0000000506057291 */ /* 0x000fc8000f8ec0ff */
[C---:B------:R-:W-:Y:S02]  /*03c0*/  LEA R25, R0.reuse, UR7, 0x8 ;  /* 0x0000000700197c11 */ /* 0x040fe4000f8e40ff */
[----:B------:R-:W-:Y:S01]  /*03d0*/  LEA R3, R0, UR5, 0x8 ;  /* 0x0000000500037c11 */ /* 0x000fe2000f8e40ff */
[----:B------:R-:W-:Y:S02]  /*03e0*/  IMAD.IADD R17, R17, 0x1, R13 ;  /* 0x0000000111117824 */ /* 0x000fe400078e020d */
[C---:B------:R-:W-:Y:S02]  /*03f0*/  IMAD R19, R4.reuse, 0x4, R25 ;  /* 0x0000000404137824 */ /* 0x040fe400078e0219 */
[----:B------:R-:W-:Y:S01]  /*0400*/  IMAD R13, R4, 0x4, R3 ;  /* 0x00000004040d7824 */ /* 0x000fe200078e0203 */
[----:B------:R-:W-:Y:S02]  /*0410*/  LEA R22, P0, R12, UR12, 0x2 ;  /* 0x0000000c0c167c11 */ /* 0x000fe4000f8010ff */
[----:B0-----:R-:W-:-:S02]  /*0420*/  LEA R20, P1, R2, UR12, 0x2 ;  /* 0x0000000c02147c11 */ /* 0x001fc4000f8210ff */
[----:B------:R-:W-:Y:S02]  /*0430*/  LEA.HI.X R23, R12, UR13, R17, 0x2, P0 ;  /* 0x0000000d0c177c11 */ /* 0x000fe400080f1411 */
[----:B------:R-:W-:Y:S01]  /*0440*/  LEA.HI.X R21, R2, UR13, R15, 0x2, P1 ;  /* 0x0000000d02157c11 */ /* 0x000fe200088f140f */
[----:B--2---:R0:W-:Y:S04]  /*0450*/  STS [R19+0x80], R16 ;  /* 0x0000801013007388 */ /* 0x0041e80000000800 */
[----:B---3--:R0:W-:Y:S04]  /*0460*/  STS [R19+0x2000], R14 ;  /* 0x0020000e13007388 */ /* 0x0081e80000000800 */
[----:B----4-:R0:W-:Y:S04]  /*0470*/  STS [R19], R5 ;  /* 0x0000000513007388 */ /* 0x0101e80000000800 */
[----:B------:R0:W-:Y:S04]  /*0480*/  STS [R19+0x2080], R24 ;  /* 0x0020801813007388 */ /* 0x0001e80000000800 */
[----:B------:R0:W-:Y:S04]  /*0490*/  STS [R13], R18 ;  /* 0x000000120d007388 */ /* 0x0001e80000000800 */
[----:B------:R0:W-:Y:S04]  /*04a0*/  STS [R13+0x80], R28 ;  /* 0x0000801c0d007388 */ /* 0x0001e80000000800 */
[----:B------:R0:W-:Y:S04]  /*04b0*/  STS [R13+0x2000], R26 ;  /* 0x0020001a0d007388 */ /* 0x0001e80000000800 */
[----:B------:R0:W-:Y:S01]  /*04c0*/  STS [R13+0x2080], R29 ;  /* 0x0020801d0d007388 */ /* 0x0001e20000000800 */
[----:B------:R-:W-:Y:S06]  /*04d0*/  BAR.SYNC.DEFER_BLOCKING 0x0 ;  /* 0x0000000000007b1d */ /* 0x000fec0000010000 */
[----:B------:R0:W5:Y:S04]  /*04e0*/  LDG.E R27, desc[UR8][R22.64] ;  /* 0x00000008161b7981 */ /* 0x000168000c1e1900 */
[----:B------:R0:W5:Y:S04]  /*04f0*/  LDG.E R9, desc[UR8][R20.64] ;  /* 0x0000000814097981 */ /* 0x000168000c1e1900 */
[----:B------:R0:W5:Y:S04]  /*0500*/  LDG.E R7, desc[UR8][R22.64+0x80] ;  /* 0x0000800816077981 */ /* 0x000168000c1e1900 */
[----:B------:R0:W5:Y:S01]  /*0510*/  LDG.E R11, desc[UR8][R20.64+0x80] ;  /* 0x00008008140b7981 */ /* 0x000162000c1e1900 */
[----:B------:R-:W-:-:S04]  /*0520*/  UIADD3 UR4, UPT, UPT, UR4, 0x8000, URZ ;  /* 0x0000800004047890 */ /* 0x000fc8000fffe0ff */
[----:B------:R-:W-:Y:S01]  /*0530*/  ULEA UR4, UR6, UR4, 0x18 ;  /* 0x0000000406047291 */ /* 0x000fe2000f8ec0ff */
[----:B------:R-:W-:-:S05]  /*0540*/  LEA R2, R4, UR5, 0x2 ;  /* 0x0000000504027c11 */ /* 0x000fca000f8e10ff */
[----:B------:R-:W-:Y:S01]  /*0550*/  LEA R3, R0, UR4, 0x8 ;  /* 0x0000000400037c11 */ /* 0x000fe2000f8e40ff */
[----:B------:R-:W-:Y:S02]  /*0560*/  VIADD R0, R25, 0x2000 ;  /* 0x0000200019007836 */ /* 0x000fe40000000000 */
[----:B------:R-:W-:Y:S02]  /*0570*/  VIADD R2, R2, 0x1000 ;  /* 0x0000100002027836 */ /* 0x000fe40000000000 */
[----:B------:R-:W-:Y:S01]  /*0580*/  IMAD R3, R4, 0x4, R3 ;  /* 0x0000000404037824 */ /* 0x000fe200078e0203 */
[----:B0-----:R-:W-:-:S06]  /*0590*/  UMOV UR4, 0x2000 ;  /* 0x0000200000047882 */ /* 0x001fcc0000000000 */
.L_x_0:
[----:B------:R-:W-:Y:S01]  /*05a0*/  LDS R10, [R2+-0x1000] ;  /* 0xfff00000020a7984 */ /* 0x000fe20000000800 */
[----:B------:R-:W-:-:S03]  /*05b0*/  UIADD3 UR4, UPT, UPT, UR4, 0x80, URZ ;  /* 0x0000008004047890 */ /* 0x000fc6000fffe0ff */
[----:B------:R-:W0:Y:S01]  /*05c0*/  LDS.128 R12, [R0+-0x2000] ;  /* 0xffe00000000c7984 */ /* 0x000e220000000c00 */
[----:B------:R-:W-:-:S03]  /*05d0*/  UISETP.NE.AND UP0, UPT, UR4, 0x2100, UPT ;  /* 0x000021000400788c */ /* 0x000fc6000bf05270 */
[----:B------:R-:W1:Y:S04]  /*05e0*/  LDS.128 R16, [R0] ;  /* 0x0000000000107984 */ /* 0x000e680000000c00 */
[----:B------:R-:W2:Y:S04]  /*05f0*/  LDS R8, [R2+-0xf80] ;  /* 0xfff0800002087984 */ /* 0x000ea80000000800 */
[----:B------:R-:W3:Y:S04]  /*0600*/  LDS R6, [R2+-0xf00] ;  /* 0xfff1000002067984 */ /* 0x000ee80000000800 */
[----:B------:R-:W4:Y:S04]  /*0610*/  LDS R4, [R2+-0xe80] ;  /* 0xfff1800002047984 */ /* 0x000f280000000800 */
[----:B------:R-:W4:Y:S04]  /*0620*/  LDS R5, [R2+-0xe00] ;  /* 0xfff2000002057984 */ /* 0x000f280000000800 */
[----:B------:R-:W4:Y:S04]  /*0630*/  LDS R25, [R2+-0xd80] ;  /* 0xfff2800002197984 */ /* 0x000f280000000800 */
[----:B------:R-:W4:Y:S04]  /*0640*/  LDS R26, [R2+-0xd00] ;  /* 0xfff30000021a7984 */ /* 0x000f280000000800 */
[----:B------:R-:W4:Y:S04]  /*0650*/  LDS R24, [R2+-0xc80] ;  /* 0xfff3800002187984 */ /* 0x000f280000000800 */
[----:B------:R-:W-:Y:S01]  /*0660*/  LDS R28, [R2+-0x280] ;  /* 0xfffd8000021c7984 */ /* 0x000fe20000000800 */
[----:B0----5:R-:W-:-:S02]  /*0670*/  VIADDMNMX R27, R10, R12, R27, PT ;  /* 0x0000000c0a1b7246 */ /* 0x021fc4000380011b */
[----:B-1----:R-:W-:Y:S02]  /*0680*/  VIADDMNMX R9, R10, R16, R9, PT ;  /* 0x000000100a097246 */ /* 0x002fe40003800109 */
[----:B--2---:R-:W-:Y:S02]  /*0690*/  VIADDMNMX R7, R8, R12, R7, PT ;  /* 0x0000000c08077246 */ /* 0x004fe40003800107 */
[----:B------:R-:W-:Y:S02]  /*06a0*/  VIADDMNMX R8, R16, R8, R11, PT ;  /* 0x0000000810087246 */ /* 0x000fe4000380010b */
[C---:B---3--:R-:W-:Y:S02]  /*06b0*/  VIADDMNMX R12, R6.reuse, R13, R27, PT ;  /* 0x0000000d060c7246 */ /* 0x048fe4000380011b */
[----:B------:R-:W-:Y:S02]  /*06c0*/  VIADDMNMX R9, R6, R17, R9, PT ;  /* 0x0000001106097246 */ /* 0x000fe40003800109 */
[----:B----4-:R-:W-:-:S02]  /*06d0*/  VIADDMNMX R7, R4, R13, R7, PT ;  /* 0x0000000d04077246 */ /* 0x010fc40003800107 */
[----:B------:R-:W-:Y:S01]  /*06e0*/  VIADDMNMX R17, R17, R4, R8, PT ;  /* 0x0000000411117246 */ /* 0x000fe20003800108 */
[----:B------:R-:W-:Y:S01]  /*06f0*/  LDS R13, [R2+-0xc00] ;  /* 0xfff40000020d7984 */ /* 0x000fe20000000800 */
[C---:B------:R-:W-:Y:S02]  /*0700*/  VIADDMNMX R12, R5.reuse, R14, R12, PT ;  /* 0x0000000e050c7246 */ /* 0x040fe4000380010c */
[----:B------:R-:W-:Y:S02]  /*0710*/  VIADDMNMX R16, R5, R18, R9, PT ;  /* 0x0000001205107246 */ /* 0x000fe40003800109 */
[----:B------:R-:W-:Y:S01]  /*0720*/  VIADDMNMX R14, R25, R14, R7, PT ;  /* 0x0000000e190e7246 */ /* 0x000fe20003800107 */
[----:B------:R-:W0:Y:S01]  /*0730*/  LDS.128 R8, [R0+0x10] ;  /* 0x0000100000087984 */ /* 0x000e220000000c00 */
[----:B------:R-:W-:Y:S02]  /*0740*/  VIADDMNMX R17, R18, R25, R17, PT ;  /* 0x0000001912117246 */ /* 0x000fe40003800111 */
[C---:B------:R-:W-:Y:S01]  /*0750*/  VIADDMNMX R12, R26.reuse, R15, R12, PT ;  /* 0x0000000f1a0c7246 */ /* 0x040fe2000380010c */
[----:B------:R-:W1:Y:S01]  /*0760*/  LDS.128 R4, [R0+-0x1ff0] ;  /* 0xffe0100000047984 */ /* 0x000e620000000c00 */
[----:B------:R-:W-:-:S02]  /*0770*/  VIADDMNMX R26, R26, R19, R16, PT ;  /* 0x000000131a1a7246 */ /* 0x000fc40003800110 */
[----:B------:R-:W-:Y:S01]  /*0780*/  VIADDMNMX R15, R24, R15, R14, PT ;  /* 0x0000000f180f7246 */ /* 0x000fe2000380010e */
[----:B------:R-:W2:Y:S01]  /*0790*/  LDS R25, [R2+-0xb80] ;  /* 0xfff4800002197984 */ /* 0x000ea20000000800 */
[----:B------:R-:W-:-:S03]  /*07a0*/  VIADDMNMX R27, R19, R24, R17, PT ;  /* 0x00000018131b7246 */ /* 0x000fc60003800111 */
[----:B------:R-:W3:Y:S04]  /*07b0*/  LDS R14, [R2+-0xb00] ;  /* 0xfff50000020e7984 */ /* 0x000ee80000000800 */
[----:B------:R-:W4:Y:S04]  /*07c0*/  LDS R18, [R2+-0xa80] ;  /* 0xfff5800002127984 */ /* 0x000f280000000800 */
[----:B------:R-:W4:Y:S04]  /*07d0*/  LDS R19, [R2+-0xa00] ;  /* 0xfff6000002137984 */ /* 0x000f280000000800 */
[----:B------:R-:W4:Y:S04]  /*07e0*/  LDS R17, [R2+-0x980] ;  /* 0xfff6800002117984 */ /* 0x000f280000000800 */
[----:B------:R-:W4:Y:S04]  /*07f0*/  LDS R16, [R2+-0x900] ;  /* 0xfff7000002107984 */ /* 0x000f280000000800 */
[----:B------:R-:W4:Y:S01]  /*0800*/  LDS R24, [R2+-0x880] ;  /* 0xfff7800002187984 */ /* 0x000f220000000800 */
[----:B0-----:R-:W-:-:S02]  /*0810*/  VIADDMNMX R26, R13, R8, R26, PT ;  /* 0x000000080d1a7246 */ /* 0x001fc4000380011a */
[-C--:B-1----:R-:W-:Y:S02]  /*0820*/  VIADDMNMX R12, R13, R4.reuse, R12, PT ;  /* 0x000000040d0c7246 */ /* 0x082fe4000380010c */
[----:B--2---:R-:W-:Y:S02]  /*0830*/  VIADDMNMX R15, R25, R4, R15, PT ;  /* 0x00000004190f7246 */ /* 0x004fe4000380010f */
[----:B------:R-:W-:Y:S02]  /*0840*/  VIADDMNMX R27, R8, R25, R27, PT ;  /* 0x00000019081b7246 */ /* 0x000fe4000380011b */
[C---:B---3--:R-:W-:Y:S01]  /*0850*/  VIADDMNMX R12, R14.reuse, R5, R12, PT ;  /* 0x000000050e0c7246 */ /* 0x048fe2000380010c */
[----:B------:R-:W-:Y:S01]  /*0860*/  LDS R25, [R2+-0x580] ;  /* 0xfffa800002197984 */ /* 0x000fe20000000800 */
[----:B------:R-:W-:Y:S02]  /*0870*/  VIADDMNMX R26, R14, R9, R26, PT ;  /* 0x000000090e1a7246 */ /* 0x000fe4000380011a */
[----:B----4-:R-:W-:-:S02]  /*0880*/  VIADDMNMX R15, R18, R5, R15, PT ;  /* 0x00000005120f7246 */ /* 0x010fc4000380010f */
[----:B------:R-:W-:Y:S01]  /*0890*/  VIADDMNMX R27, R9, R18, R27, PT ;  /* 0x00000012091b7246 */ /* 0x000fe2000380011b */
[----:B------:R-:W-:Y:S01]  /*08a0*/  LDS R5, [R2+-0x800] ;  /* 0xfff8000002057984 */ /* 0x000fe20000000800 */
[C---:B------:R-:W-:Y:S02]  /*08b0*/  VIADDMNMX R8, R19.reuse, R6, R12, PT ;  /* 0x0000000613087246 */ /* 0x040fe4000380010c */
[----:B------:R-:W-:Y:S01]  /*08c0*/  VIADDMNMX R4, R19, R10, R26, PT ;  /* 0x0000000a13047246 */ /* 0x000fe2000380011a */
[----:B------:R-:W-:Y:S01]  /*08d0*/  LDS R9, [R2+-0x780] ;  /* 0xfff8800002097984 */ /* 0x000fe20000000800 */
[----:B------:R-:W-:Y:S02]  /*08e0*/  VIADDMNMX R6, R17, R6, R15, PT ;  /* 0x0000000611067246 */ /* 0x000fe4000380010f */
[----:B------:R-:W-:Y:S01]  /*08f0*/  VIADDMNMX R27, R10, R17, R27, PT ;  /* 0x000000110a1b7246 */ /* 0x000fe2000380011b */
[----:B------:R-:W0:Y:S01]  /*0900*/  LDS.128 R12, [R0+-0x1fe0] ;  /* 0xffe02000000c7984 */ /* 0x000e220000000c00 */
[----:B------:R-:W-:-:S02]  /*0910*/  VIADDMNMX R8, R16, R7, R8, PT ;  /* 0x0000000710087246 */ /* 0x000fc40003800108 */
[----:B------:R-:W-:Y:S01]  /*0920*/  VIADDMNMX R4, R16, R11, R4, PT ;  /* 0x0000000b10047246 */ /* 0x000fe20003800104 */
[----:B------:R-:W1:Y:S01]  /*0930*/  LDS R10, [R2+-0x680] ;  /* 0xfff98000020a7984 */ /* 0x000e620000000800 */
[----:B------:R-:W-:Y:S02]  /*0940*/  VIADDMNMX R26, R24, R7, R6, PT ;  /* 0x00000007181a7246 */ /* 0x000fe40003800106 */
[----:B------:R-:W-:Y:S01]  /*0950*/  VIADDMNMX R27, R11, R24, R27, PT ;  /* 0x000000180b1b7246 */ /* 0x000fe2000380011b */
[----:B------:R-:W2:Y:S04]  /*0960*/  LDS.128 R16, [R0+0x20] ;  /* 0x0000200000107984 */ /* 0x000ea80000000c00 */
[----:B------:R-:W3:Y:S04]  /*0970*/  LDS R6, [R2+-0x700] ;  /* 0xfff9000002067984 */ /* 0x000ee80000000800 */
[----:B------:R-:W4:Y:S01]  /*0980*/  LDS R7, [R2+-0x600] ;  /* 0xfffa000002077984 */ /* 0x000f220000000800 */
[----:B0-----:R-:W-:-:S02]  /*0990*/  VIADDMNMX R8, R5, R12, R8, PT ;  /* 0x0000000c05087246 */ /* 0x001fc40003800108 */
[----:B------:R-:W-:Y:S02]  /*09a0*/  VIADDMNMX R11, R9, R12, R26, PT ;  /* 0x0000000c090b7246 */ /* 0x000fe4000380011a */
[----:B------:R-:W0:Y:S02]  /*09b0*/  LDS R12, [R2+-0x500] ;  /* 0xfffb0000020c7984 */ /* 0x000e240000000800 */
[----:B-1----:R-:W-:Y:S02]  /*09c0*/  VIADDMNMX R11, R10, R13, R11, PT ;  /* 0x0000000d0a0b7246 */ /* 0x002fe4000380010b */
[----:B--2---:R-:W-:Y:S02]  /*09d0*/  VIADDMNMX R4, R5, R16, R4, PT ;  /* 0x0000001005047246 */ /* 0x004fe40003800104 */
[----:B------:R-:W-:Y:S02]  /*09e0*/  VIADDMNMX R24, R16, R9, R27, PT ;  /* 0x0000000910187246 */ /* 0x000fe4000380011b */
[C---:B---3--:R-:W-:Y:S01]  /*09f0*/  VIADDMNMX R4, R6.reuse, R17, R4, PT ;  /* 0x0000001106047246 */ /* 0x048fe20003800104 */
[----:B------:R-:W1:Y:S01]  /*0a00*/  LDS R16, [R2+-0x480] ;  /* 0xfffb800002107984 */ /* 0x000e620000000800 */
[----:B------:R-:W-:-:S02]  /*0a10*/  VIADDMNMX R8, R6, R13, R8, PT ;  /* 0x0000000d06087246 */ /* 0x000fc40003800108 */
[----:B------:R-:W-:Y:S01]  /*0a20*/  VIADDMNMX R24, R17, R10, R24, PT ;  /* 0x0000000a11187246 */ /* 0x000fe20003800118 */
[----:B------:R-:W-:Y:S01]  /*0a30*/  LDS R13, [R2+-0x400] ;  /* 0xfffc0000020d7984 */ /* 0x000fe20000000800 */
[C---:B----4-:R-:W-:Y:S02]  /*0a40*/  VIADDMNMX R26, R7.reuse, R14, R8, PT ;  /* 0x0000000e071a7246 */ /* 0x050fe40003800108 */
[----:B------:R-:W-:Y:S02]  /*0a50*/  VIADDMNMX R27, R7, R18, R4, PT ;  /* 0x00000012071b7246 */ /* 0x000fe40003800104 */
[----:B------:R-:W-:Y:S01]  /*0a60*/  VIADDMNMX R17, R25, R14, R11, PT ;  /* 0x0000000e19117246 */ /* 0x000fe2000380010b */
[----:B------:R-:W2:Y:S01]  /*0a70*/  LDS.128 R4, [R0+-0x1fd0] ;  /* 0xffe0300000047984 */ /* 0x000ea20000000c00 */
[----:B------:R-:W-:-:S03]  /*0a80*/  VIADDMNMX R18, R18, R25, R24, PT ;  /* 0x0000001912127246 */ /* 0x000fc60003800118 */
[----:B------:R-:W3:Y:S04]  /*0a90*/  LDS.128 R8, [R0+0x30] ;  /* 0x0000300000087984 */ /* 0x000ee80000000c00 */
[----:B------:R-:W4:Y:S01]  /*0aa0*/  LDS R25, [R2+-0x380] ;  /* 0xfffc800002197984 */ /* 0x000f220000000800 */
[C---:B0-----:R-:W-:Y:S02]  /*0ab0*/  VIADDMNMX R14, R12.reuse, R15, R26, PT ;  /* 0x0000000f0c0e7246 */ /* 0x041fe4000380011a */
[----:B------:R-:W-:Y:S01]  /*0ac0*/  VIADDMNMX R24, R12, R19, R27, PT ;  /* 0x000000130c187246 */ /* 0x000fe2000380011b */
[----:B------:R-:W-:Y:S04]  /*0ad0*/  LDS R26, [R2+-0x100] ;  /* 0xffff0000021a7984 */ /* 0x000fe80000000800 */
[----:B------:R-:W0:Y:S01]  /*0ae0*/  LDS R12, [R2+-0x300] ;  /* 0xfffd0000020c7984 */ /* 0x000e220000000800 */
[----:B-1----:R-:W-:-:S03]  /*0af0*/  VIADDMNMX R15, R16, R15, R17, PT ;  /* 0x0000000f100f7246 */ /* 0x002fc60003800111 */
[----:B------:R-:W1:Y:S01]  /*0b00*/  LDS R27, [R2+-0x200] ;  /* 0xfffe0000021b7984 */ /* 0x000e620000000800 */
[----:B------:R-:W-:-:S03]  /*0b10*/  VIADDMNMX R18, R19, R16, R18, PT ;  /* 0x0000001013127246 */ /* 0x000fc60003800112 */
[----:B------:R-:W1:Y:S01]  /*0b20*/  LDS R17, [R2+-0x180] ;  /* 0xfffe800002117984 */ /* 0x000e620000000800 */
[C---:B--2---:R-:W-:Y:S02]  /*0b30*/  VIADDMNMX R14, R13.reuse, R4, R14, PT ;  /* 0x000000040d0e7246 */ /* 0x044fe4000380010e */
[----:B---3--:R-:W-:Y:S02]  /*0b40*/  VIADDMNMX R13, R13, R8, R24, PT ;  /* 0x000000080d0d7246 */ /* 0x008fe40003800118 */
[----:B------:R-:W2:Y:S01]  /*0b50*/  LDS R24, [R2+-0x80] ;  /* 0xffff800002187984 */ /* 0x000ea20000000800 */
[----:B----4-:R-:W-:Y:S02]  /*0b60*/  VIADDMNMX R15, R25, R4, R15, PT ;  /* 0x00000004190f7246 */ /* 0x010fe4000380010f */
[----:B------:R-:W-:Y:S02]  /*0b70*/  VIADDMNMX R18, R8, R25, R18, PT ;  /* 0x0000001908127246 */ /* 0x000fe40003800112 */
[----:B------:R-:W-:Y:S01]  /*0b80*/  VIADDMNMX R8, R28, R5, R15, PT ;  /* 0x000000051c087246 */ /* 0x000fe2000380010f */
[----:B------:R-:W-:Y:S01]  /*0b90*/  LDS R25, [R2+0x280] ;  /* 0x0002800002197984 */ /* 0x000fe20000000800 */
[----:B------:R-:W-:-:S02]  /*0ba0*/  VIADDMNMX R18, R9, R28, R18, PT ;  /* 0x0000001c09127246 */ /* 0x000fc40003800112 */
[C---:B0-----:R-:W-:Y:S02]  /*0bb0*/  VIADDMNMX R4, R12.reuse, R5, R14, PT ;  /* 0x000000050c047246 */ /* 0x041fe4000380010e */
[----:B------:R-:W-:Y:S01]  /*0bc0*/  VIADDMNMX R13, R12, R9, R13, PT ;  /* 0x000000090c0d7246 */ /* 0x000fe2000380010d */
[----:B------:R-:W-:Y:S01]  /*0bd0*/  LDS R5, [R2+0x80] ;  /* 0x0000800002057984 */ /* 0x000fe20000000800 */
[C---:B-1----:R-:W-:Y:S02]  /*0be0*/  VIADDMNMX R4, R27.reuse, R6, R4, PT ;  /* 0x000000061b047246 */ /* 0x042fe40003800104 */
[----:B------:R-:W-:Y:S01]  /*0bf0*/  VIADDMNMX R27, R27, R10, R13, PT ;  /* 0x0000000a1b1b7246 */ /* 0x000fe2000380010d */
[----:B------:R-:W-:Y:S01]  /*0c00*/  LDS R9, [R2] ;  /* 0x0000000002097984 */ /* 0x000fe20000000800 */
[----:B------:R-:W-:Y:S02]  /*0c10*/  VIADDMNMX R8, R17, R6, R8, PT ;  /* 0x0000000611087246 */ /* 0x000fe40003800108 */
[----:B------:R-:W-:Y:S01]  /*0c20*/  VIADDMNMX R10, R10, R17, R18, PT ;  /* 0x000000110a0a7246 */ /* 0x000fe20003800112 */
[----:B------:R-:W0:Y:S01]  /*0c30*/  LDS.128 R12, [R0+-0x1fc0] ;  /* 0xffe04000000c7984 */ /* 0x000e220000000c00 */
[----:B------:R-:W-:-:S02]  /*0c40*/  VIADDMNMX R4, R26, R7, R4, PT ;  /* 0x000000071a047246 */ /* 0x000fc40003800104 */
[----:B------:R-:W-:Y:S01]  /*0c50*/  VIADDMNMX R26, R26, R11, R27, PT ;  /* 0x0000000b1a1a7246 */ /* 0x000fe2000380011b */
[----:B------:R-:W1:Y:S01]  /*0c60*/  LDS.128 R16, [R0+0x40] ;  /* 0x0000400000107984 */ /* 0x000e620000000c00 */
[----:B--2---:R-:W-:-:S03]  /*0c70*/  VIADDMNMX R27, R24, R7, R8, PT ;  /* 0x00000007181b7246 */ /* 0x004fc60003800108 */
[----:B------:R-:W2:Y:S01]  /*0c80*/  LDS R6, [R2+0x100] ;  /* 0x0001000002067984 */ /* 0x000ea20000000800 */
[----:B------:R-:W-:-:S03]  /*0c90*/  VIADDMNMX R11, R11, R24, R10, PT ;  /* 0x000000180b0b7246 */ /* 0x000fc6000380010a */
[----:B------:R-:W3:Y:S04]  /*0ca0*/  LDS R8, [R2+0x180] ;  /* 0x0001800002087984 */ /* 0x000ee80000000800 */
[----:B------:R-:W4:Y:S04]  /*0cb0*/  LDS R7, [R2+0x200] ;  /* 0x0002000002077984 */ /* 0x000f280000000800 */
[----:B------:R-:W-:Y:S01]  /*0cc0*/  LDS R24, [R2+0x380] ;  /* 0x0003800002187984 */ /* 0x000fe20000000800 */
[-C--:B0-----:R-:W-:Y:S02]  /*0cd0*/  VIADDMNMX R4, R9, R12.reuse, R4, PT ;  /* 0x0000000c09047246 */ /* 0x081fe40003800104 */
[----:B------:R-:W-:-:S02]  /*0ce0*/  VIADDMNMX R10, R5, R12, R27, PT ;  /* 0x0000000c050a7246 */ /* 0x000fc4000380011b */
[----:B------:R-:W0:Y:S01]  /*0cf0*/  LDS R12, [R2+0x300] ;  /* 0x00030000020c7984 */ /* 0x000e220000000800 */
[----:B-1----:R-:W-:Y:S02]  /*0d00*/  VIADDMNMX R26, R9, R16, R26, PT ;  /* 0x00000010091a7246 */ /* 0x002fe4000380011a */
[----:B------:R-:W-:Y:S02]  /*0d10*/  VIADDMNMX R11, R16, R5, R11, PT ;  /* 0x00000005100b7246 */ /* 0x000fe4000380010b */
[C---:B--2---:R-:W-:Y:S02]  /*0d20*/  VIADDMNMX R4, R6.reuse, R13, R4, PT ;  /* 0x0000000d06047246 */ /* 0x044fe40003800104 */
[----:B------:R-:W-:Y:S02]  /*0d30*/  VIADDMNMX R26, R6, R17, R26, PT ;  /* 0x00000011061a7246 */ /* 0x000fe4000380011a */
[----:B---3--:R-:W-:Y:S02]  /*0d40*/  VIADDMNMX R10, R8, R13, R10, PT ;  /* 0x0000000d080a7246 */ /* 0x008fe4000380010a */
[----:B------:R-:W-:Y:S01]  /*0d50*/  VIADDMNMX R17, R17, R8, R11, PT ;  /* 0x0000000811117246 */ /* 0x000fe2000380010b */
[----:B------:R-:W-:Y:S01]  /*0d60*/  LDS R13, [R2+0x400] ;  /* 0x00040000020d7984 */ /* 0x000fe20000000800 */
[----:B----4-:R-:W-:-:S02]  /*0d70*/  VIADDMNMX R16, R7, R14, R4, PT ;  /* 0x0000000e07107246 */ /* 0x010fc40003800104 */
[----:B------:R-:W-:Y:S02]  /*0d80*/  VIADDMNMX R27, R7, R18, R26, PT ;  /* 0x00000012071b7246 */ /* 0x000fe4000380011a */
[----:B------:R-:W-:Y:S01]  /*0d90*/  VIADDMNMX R18, R18, R25, R17, PT ;  /* 0x0000001912127246 */ /* 0x000fe20003800111 */
[----:B------:R-:W1:Y:S01]  /*0da0*/  LDS.128 R4, [R0+0x50] ;  /* 0x0000500000047984 */ /* 0x000e620000000c00 */
[----:B------:R-:W-:-:S03]  /*0db0*/  VIADDMNMX R26, R25, R14, R10, PT ;  /* 0x0000000e191a7246 */ /* 0x000fc6000380010a */
[----:B------:R-:W2:Y:S04]  /*0dc0*/  LDS.128 R8, [R0+-0x1fb0] ;  /* 0xffe0500000087984 */ /* 0x000ea80000000c00 */
[----:B------:R-:W3:Y:S04]  /*0dd0*/  LDS R17, [R2+0x480] ;  /* 0x0004800002117984 */ /* 0x000ee80000000800 */
[----:B------:R-:W-:Y:S01]  /*0de0*/  LDS R25, [R2+0x600] ;  /* 0x0006000002197984 */ /* 0x000fe20000000800 */
[C---:B0-----:R-:W-:Y:S02]  /*0df0*/  VIADDMNMX R14, R12.reuse, R15, R16, PT ;  /* 0x0000000f0c0e7246 */ /* 0x041fe40003800110 */
[----:B------:R-:W-:-:S02]  /*0e00*/  VIADDMNMX R16, R12, R19, R27, PT ;  /* 0x000000130c107246 */ /* 0x000fc4000380011b */
[----:B------:R-:W-:Y:S01]  /*0e10*/  VIADDMNMX R27, R19, R24, R18, PT ;  /* 0x00000018131b7246 */ /* 0x000fe20003800112 */
[----:B------:R-:W0:Y:S01]  /*0e20*/  LDS R12, [R2+0x500] ;  /* 0x00050000020c7984 */ /* 0x000e220000000800 */
[----:B------:R-:W-:-:S03]  /*0e30*/  VIADDMNMX R15, R24, R15, R26, PT ;  /* 0x0000000f180f7246 */ /* 0x000fc6000380011a */
[----:B------:R-:W4:Y:S04]  /*0e40*/  LDS R18, [R2+0x580] ;  /* 0x0005800002127984 */ /* 0x000f280000000800 */
[----:B------:R-:W4:Y:S04]  /*0e50*/  LDS R19, [R2+0x680] ;  /* 0x0006800002137984 */ /* 0x000f280000000800 */
[----:B------:R-:W4:Y:S01]  /*0e60*/  LDS R26, [R2+0x700] ;  /* 0x00070000021a7984 */ /* 0x000f220000000800 */
[----:B-1----:R-:W-:-:S03]  /*0e70*/  VIADDMNMX R16, R13, R4, R16, PT ;  /* 0x000000040d107246 */ /* 0x002fc60003800110 */
[----:B------:R-:W1:Y:S01]  /*0e80*/  LDS R24, [R2+0x780] ;  /* 0x0007800002187984 */ /* 0x000e620000000800 */
[-C--:B--2---:R-:W-:Y:S02]  /*0e90*/  VIADDMNMX R14, R13, R8.reuse, R14, PT ;  /* 0x000000080d0e7246 */ /* 0x084fe4000380010e */
[----:B---3--:R-:W-:Y:S02]  /*0ea0*/  VIADDMNMX R15, R17, R8, R15, PT ;  /* 0x00000008110f7246 */ /* 0x008fe4000380010f */
[----:B------:R-:W-:Y:S01]  /*0eb0*/  VIADDMNMX R27, R4, R17, R27, PT ;  /* 0x00000011041b7246 */ /* 0x000fe2000380011b */
[----:B------:R-:W-:Y:S01]  /*0ec0*/  LDS R8, [R2+0x980] ;  /* 0x0009800002087984 */ /* 0x000fe20000000800 */
[C---:B0-----:R-:W-:Y:S02]  /*0ed0*/  VIADDMNMX R4, R12.reuse, R9, R14, PT ;  /* 0x000000090c047246 */ /* 0x041fe4000380010e */
[----:B------:R-:W-:Y:S02]  /*0ee0*/  VIADDMNMX R16, R12, R5, R16, PT ;  /* 0x000000050c107246 */ /* 0x000fe40003800110 */
[----:B----4-:R-:W-:-:S02]  /*0ef0*/  VIADDMNMX R15, R18, R9, R15, PT ;  /* 0x00000009120f7246 */ /* 0x010fc4000380010f */
[----:B------:R-:W-:Y:S01]  /*0f00*/  VIADDMNMX R27, R5, R18, R27, PT ;  /* 0x00000012051b7246 */ /* 0x000fe2000380011b */
[----:B------:R-:W-:Y:S01]  /*0f10*/  LDS R9, [R2+0x800] ;  /* 0x0008000002097984 */ /* 0x000fe20000000800 */
[-C--:B------:R-:W-:Y:S02]  /*0f20*/  VIADDMNMX R4, R25, R10.reuse, R4, PT ;  /* 0x0000000a19047246 */ /* 0x080fe40003800104 */
[----:B------:R-:W-:Y:S01]  /*0f30*/  VIADDMNMX R10, R19, R10, R15, PT ;  /* 0x0000000a130a7246 */ /* 0x000fe2000380010f */
[----:B------:R-:W-:Y:S01]  /*0f40*/  LDS R5, [R2+0x880] ;  /* 0x0008800002057984 */ /* 0x000fe20000000800 */
[----:B------:R-:W-:Y:S02]  /*0f50*/  VIADDMNMX R25, R25, R6, R16, PT ;  /* 0x0000000619197246 */ /* 0x000fe40003800110 */
[----:B------:R-:W-:Y:S01]  /*0f60*/  VIADDMNMX R27, R6, R19, R27, PT ;  /* 0x00000013061b7246 */ /* 0x000fe2000380011b */
[----:B------:R-:W0:Y:S01]  /*0f70*/  LDS.128 R12, [R0+-0x1fa0] ;  /* 0xffe06000000c7984 */ /* 0x000e220000000c00 */
[----:B------:R-:W-:-:S02]  /*0f80*/  VIADDMNMX R4, R26, R11, R4, PT ;  /* 0x0000000b1a047246 */ /* 0x000fc40003800104 */
[----:B------:R-:W-:Y:S01]  /*0f90*/  VIADDMNMX R26, R26, R7, R25, PT ;  /* 0x000000071a1a7246 */ /* 0x000fe20003800119 */
[----:B------:R-:W2:Y:S01]  /*0fa0*/  LDS.128 R16, [R0+0x60] ;  /* 0x0000600000107984 */ /* 0x000ea20000000c00 */
[----:B-1----:R-:W-:Y:S02]  /*0fb0*/  VIADDMNMX R27, R7, R24, R27, PT ;  /* 0x00000018071b7246 */ /* 0x002fe4000380011b */
[----:B------:R-:W-:Y:S01]  /*0fc0*/  VIADDMNMX R10, R24, R11, R10, PT ;  /* 0x0000000b180a7246 */ /* 0x000fe2000380010a */
[----:B------:R-:W1:Y:S04]  /*0fd0*/  LDS R6, [R2+0x900] ;  /* 0x0009000002067984 */ /* 0x000e680000000800 */
[----:B------:R-:W3:Y:S04]  /*0fe0*/  LDS R7, [R2+0xa00] ;  /* 0x000a000002077984 */ /* 0x000ee80000000800 */
[----:B------:R-:W4:Y:S04]  /*0ff0*/  LDS R25, [R2+0xa80] ;  /* 0x000a800002197984 */ /* 0x000f280000000800 */
[----:B------:R-:W4:Y:S01]  /*1000*/  LDS R24, [R2+0xb00] ;  /* 0x000b000002187984 */ /* 0x000f220000000800 */
[----:B0-----:R-:W-:-:S02]  /*1010*/  VIADDMNMX R4, R9, R12, R4, PT ;  /* 0x0000000c09047246 */ /* 0x001fc40003800104 */
[----:B------:R-:W-:Y:S02]  /*1020*/  VIADDMNMX R10, R5, R12, R10, PT ;  /* 0x0000000c050a7246 */ /* 0x000fe4000380010a */
[----:B--2---:R-:W-:Y:S01]  /*1030*/  VIADDMNMX R26, R9, R16, R26, PT ;  /* 0x00000010091a7246 */ /* 0x004fe2000380011a */
[----:B------:R-:W0:Y:S01]  /*1040*/  LDS R12, [R2+0xb80] ;  /* 0x000b8000020c7984 */ /* 0x000e220000000800 */
[----:B------:R-:W-:Y:S02]  /*1050*/  VIADDMNMX R27, R16, R5, R27, PT ;  /* 0x00000005101b7246 */ /* 0x000fe4000380011b */
[C---:B-1----:R-:W-:Y:S02]  /*1060*/  VIADDMNMX R4, R6.reuse, R13, R4, PT ;  /* 0x0000000d06047246 */ /* 0x042fe40003800104 */
[----:B------:R-:W-:Y:S02]  /*1070*/  VIADDMNMX R26, R6, R17, R26, PT ;  /* 0x00000011061a7246 */ /* 0x000fe4000380011a */
[----:B------:R-:W-:-:S02]  /*1080*/  VIADDMNMX R10, R8, R13, R10, PT ;  /* 0x0000000d080a7246 */ /* 0x000fc4000380010a */
[----:B------:R-:W-:Y:S01]  /*1090*/  VIADDMNMX R17, R17, R8, R27, PT ;  /* 0x0000000811117246 */ /* 0x000fe2000380011b */
[----:B------:R-:W-:Y:S01]  /*10a0*/  LDS R13, [R2+0xc00] ;  /* 0x000c0000020d7984 */ /* 0x000fe20000000800 */
[C---:B---3--:R-:W-:Y:S02]  /*10b0*/  VIADDMNMX R16, R7.reuse, R14, R4, PT ;  /* 0x0000000e07107246 */ /* 0x048fe40003800104 */
[----:B------:R-:W-:Y:S02]  /*10c0*/  VIADDMNMX R27, R7, R18, R26, PT ;  /* 0x00000012071b7246 */ /* 0x000fe4000380011a */
[----:B----4-:R-:W-:Y:S01]  /*10d0*/  VIADDMNMX R26, R25, R14, R10, PT ;  /* 0x0000000e191a7246 */ /* 0x010fe2000380010a */
[----:B------:R-:W1:Y:S01]  /*10e0*/  LDS.128 R4, [R0+-0x1f90] ;  /* 0xffe0700000047984 */ /* 0x000e620000000c00 */
[----:B------:R-:W-:Y:S02]  /*10f0*/  VIADDMNMX R18, R18, R25, R17, PT ;  /* 0x0000001912127246 */ /* 0x000fe40003800111 */
[C---:B------:R-:W-:Y:S01]  /*1100*/  VIADDMNMX R14, R24.reuse, R15, R16, PT ;  /* 0x0000000f180e7246 */ /* 0x040fe20003800110 */
[----:B------:R2:W3:Y:S01]  /*1110*/  LDS.128 R8, [R0+0x70] ;  /* 0x0000700000087984 */ /* 0x0004e20000000c00 */
[----:B------:R-:W-:-:S03]  /*1120*/  VIADDMNMX R24, R24, R19, R27, PT ;  /* 0x0000001318187246 */ /* 0x000fc6000380011b */
[----:B------:R-:W4:Y:S04]  /*1130*/  LDS R17, [R2+0xc80] ;  /* 0x000c800002117984 */ /* 0x000f280000000800 */
[----:B------:R-:W4:Y:S01]  /*1140*/  LDS R16, [R2+0xd00] ;  /* 0x000d000002107984 */ /* 0x000f220000000800 */
[----:B--2---:R-:W-:-:S03]  /*1150*/  VIADD R0, R0, 0x80 ;  /* 0x0000008000007836 */ /* 0x004fc60000000000 */
[----:B------:R-:W2:Y:S01]  /*1160*/  LDS R25, [R2+0xe00] ;  /* 0x000e000002197984 */ /* 0x000ea20000000800 */
[----:B0-----:R-:W-:Y:S02]  /*1170*/  VIADDMNMX R15, R12, R15, R26, PT ;  /* 0x0000000f0c0f7246 */ /* 0x001fe4000380011a */
[----:B------:R-:W-:Y:S02]  /*1180*/  VIADDMNMX R26, R19, R12, R18, PT ;  /* 0x0000000c131a7246 */ /* 0x000fe40003800112 */
[----:B------:R-:W0:Y:S04]  /*1190*/  LDS R18, [R2+0xd80] ;  /* 0x000d800002127984 */ /* 0x000e280000000800 */
[----:B------:R-:W0:Y:S04]  /*11a0*/  LDS R19, [R2+0xe80] ;  /* 0x000e800002137984 */ /* 0x000e280000000800 */
[----:B------:R-:W-:Y:S01]  /*11b0*/  LDS R12, [R2+0xf80] ;  /* 0x000f8000020c7984 */ /* 0x000fe20000000800 */
[----:B-1----:R-:W-:-:S02]  /*11c0*/  VIADDMNMX R14, R13, R4, R14, PT ;  /* 0x000000040d0e7246 */ /* 0x002fc4000380010e */
[----:B---3--:R-:W-:Y:S02]  /*11d0*/  VIADDMNMX R13, R13, R8, R24, PT ;  /* 0x000000080d0d7246 */ /* 0x008fe40003800118 */
[----:B------:R1:W3:Y:S01]  /*11e0*/  LDS R24, [R2+0xf00] ;  /* 0x000f000002187984 */ /* 0x0002e20000000800 */
[----:B----4-:R-:W-:Y:S02]  /*11f0*/  VIADDMNMX R15, R17, R4, R15, PT ;  /* 0x00000004110f7246 */ /* 0x010fe4000380010f */
[----:B------:R-:W-:Y:S02]  /*1200*/  VIADDMNMX R26, R8, R17, R26, PT ;  /* 0x00000011081a7246 */ /* 0x000fe4000380011a */
[C---:B------:R-:W-:Y:S02]  /*1210*/  VIADDMNMX R14, R16.reuse, R5, R14, PT ;  /* 0x00000005100e7246 */ /* 0x040fe4000380010e */
[----:B------:R-:W-:Y:S01]  /*1220*/  VIADDMNMX R13, R16, R9, R13, PT ;  /* 0x00000009100d7246 */ /* 0x000fe2000380010d */
[----:B-1----:R-:W-:Y:S01]  /*1230*/  VIADD R2, R2, 0x2000 ;  /* 0x0000200002027836 */ /* 0x002fe20000000000 */
[----:B--2---:R-:W-:-:S02]  /*1240*/  VIADDMNMX R14, R25, R6, R14, PT ;  /* 0x00000006190e7246 */ /* 0x004fc4000380010e */
[----:B------:R-:W-:Y:S02]  /*1250*/  VIADDMNMX R13, R25, R10, R13, PT ;  /* 0x0000000a190d7246 */ /* 0x000fe4000380010d */
[----:B0-----:R-:W-:Y:S02]  /*1260*/  VIADDMNMX R15, R18, R5, R15, PT ;  /* 0x00000005120f7246 */ /* 0x001fe4000380010f */
[----:B------:R-:W-:Y:S02]  /*1270*/  VIADDMNMX R26, R9, R18, R26, PT ;  /* 0x00000012091a7246 */ /* 0x000fe4000380011a */
[----:B------:R-:W-:Y:S02]  /*1280*/  VIADDMNMX R15, R19, R6, R15, PT ;  /* 0x00000006130f7246 */ /* 0x000fe4000380010f */
[----:B------:R-:W-:Y:S02]  /*1290*/  VIADDMNMX R26, R10, R19, R26, PT ;  /* 0x000000130a1a7246 */ /* 0x000fe4000380011a */
[----:B---3--:R-:W-:-:S02]  /*12a0*/  VIADDMNMX R27, R24, R7, R14, PT ;  /* 0x00000007181b7246 */ /* 0x008fc4000380010e */
[----:B------:R-:W-:Y:S02]  /*12b0*/  VIADDMNMX R9, R24, R11, R13, PT ;  /* 0x0000000b18097246 */ /* 0x000fe4000380010d */
[----:B------:R-:W-:Y:S02]  /*12c0*/  VIADDMNMX R7, R12, R7, R15, PT ;  /* 0x000000070c077246 */ /* 0x000fe4000380010f */
[----:B------:R-:W-:Y:S01]  /*12d0*/  VIADDMNMX R11, R11, R12, R26, PT ;  /* 0x0000000c0b0b7246 */ /* 0x000fe2000380011a */
[----:B------:R-:W-:Y:S06]  /*12e0*/  BRA.U UP0, `(.L_x_0) ;  /* 0xfffffff100ac7547 */ /* 0x000fec000b83ffff */
[----:B------:R-:W-:Y:S04]  /*12f0*/  STG.E desc[UR8][R22.64], R27 ;  /* 0x0000001b16007986 */ /* 0x000fe8000c101908 */
[----:B------:R-:W-:Y:S04]  /*1300*/  STG.E desc[UR8][R20.64], R9 ;  /* 0x0000000914007986 */ /* 0x000fe8000c101908 */
[----:B------:R-:W-:Y:S04]  /*1310*/  STG.E desc[UR8][R22.64+0x80], R7 ;  /* 0x0000800716007986 */ /* 0x000fe8000c101908 */
[----:B------:R-:W-:Y:S04]  /*1320*/  STS [R3], R27 ;  /* 0x0000001b03007388 */ /* 0x000fe80000000800 */
[----:B------:R-:W-:Y:S04]  /*1330*/  STS [R3+0x2000], R9 ;  /* 0x0020000903007388 */ /* 0x000fe80000000800 */
[----:B------:R-:W-:Y:S04]  /*1340*/  STS [R3+0x80], R7 ;  /* 0x0000800703007388 */ /* 0x000fe80000000800 */
[----:B------:R-:W-:Y:S04]  /*1350*/  STS [R3+0x2080], R11 ;  /* 0x0020800b03007388 */ /* 0x000fe80000000800 */
[----:B------:R-:W-:Y:S01]  /*1360*/  STG.E desc[UR8][R20.64+0x80], R11 ;  /* 0x0000800b14007986 */ /* 0x000fe2000c101908 */
[----:B------:R-:W-:Y:S05]  /*1370*/  EXIT ;  /* 0x000000000000794d */ /* 0x000fea0003800000 */
.L_x_1:
[----:B------:R-:W-:-:S00]  /*1380*/  BRA `(.L_x_1) ;  /* 0xfffffffc00fc7947 */ /* 0x000fc0000383ffff */
[----:B------:R-:W-:-:S00]  /*1390*/  NOP ;  /* 0x0000000000007918 */ /* 0x000fc00000000000 */
        /* <DEDUP_REMOVED lines=14> */
.L_x_6:


//--------------------- .text._Z26blockedFloydWarshallPhase2iiPim --------------------------
	.section	.text._Z26blockedFloydWarshallPhase2iiPim,"ax",@progbits
	.align	128
        .global         _Z26blockedFloydWarshallPhase2iiPim
        .type           _Z26blockedFloydWarshallPhase2iiPim,@function
        .size           _Z26blockedFloydWarshallPhase2iiPim,(.L_x_7 - _Z26blockedFloydWarshallPhase2iiPim)
        .other          _Z26blockedFloydWarshallPhase2iiPim,@"STO_CUDA_ENTRY STV_DEFAULT"
_Z26blockedFloydWarshallPhase2iiPim:
.text._Z26blockedFloydWarshallPhase2iiPim:
[----:B------:R-:W-:Y:S01]  /*0000*/  LDC R1, c[0x0][0x37c] ;  /* 0x0000df00ff017b82 */ /* 0x000fe20000000800 */
[----:B------:R-:W0:Y:S07]  /*0010*/  S2R R10, SR_CTAID.X ;  /* 0x00000000000a7919 */ /* 0x000e2e0000002500 */
[----:B------:R-:W0:Y:S02]  /*0020*/  LDC R20, c[0x0][0x384] ;  /* 0x0000e100ff147b82 */ /* 0x000e240000000800 */
[----:B0-----:R-:W-:-:S13]  /*0030*/  ISETP.NE.AND P0, PT, R10, R20, PT ;  /* 0x000000140a00720c */ /* 0x001fda0003f05270 */
[----:B------:R-:W-:Y:S05]  /*0040*/  @!P0 EXIT ;  /* 0x000000000000894d */ /* 0x000fea0003800000 */
[----:B------:R-:W0:Y:S01]  /*0050*/  S2R R23, SR_TID.Y ;  /* 0x0000000000177919 */ /* 0x000e220000002200 */
[----:B------:R-:W1:Y:S01]  /*0060*/  LDCU.64 UR4, c[0x0][0x390] ;  /* 0x00007200ff0477ac */ /* 0x000e620008000a00 */
[----:B------:R-:W2:Y:S01]  /*0070*/  S2R R11, SR_TID.X ;  /* 0x00000000000b7919 */ /* 0x000ea20000002100 */
[----:B------:R-:W3:Y:S01]  /*0080*/  LDCU.64 UR6, c[0x0][0x388] ;  /* 0x00007100ff0677ac */ /* 0x000ee20008000a00 */
[----:B------:R-:W4:Y:S01]  /*0090*/  LDCU.64 UR8, c[0x0][0x358] ;  /* 0x00006b00ff0877ac */ /* 0x000f220008000a00 */
[--C-:B0-----:R-:W-:Y:S02]  /*00a0*/  IMAD R9, R20, 0x40, R23.reuse ;  /* 0x0000004014097824 */ /* 0x101fe400078e0217 */
[C---:B------:R-:W-:Y:S02]  /*00b0*/  IMAD R15, R10.reuse, 0x40, R23 ;  /* 0x000000400a0f7824 */ /* 0x040fe400078e0217 */
[----:B--2---:R-:W-:Y:S01]  /*00c0*/  IMAD R2, R10, 0x40, R11 ;  /* 0x000000400a027824 */ /* 0x004fe200078e020b */
[----:B------:R-:W-:Y:S01]  /*00d0*/  SHF.R.S32.HI R0, RZ, 0x1f, R9 ;  /* 0x0000001fff007819 */ /* 0x000fe20000011409 */
[----:B------:R-:W-:Y:S01]  /*00e0*/  IMAD R20, R20, 0x40, R11 ;  /* 0x0000004014147824 */ /* 0x000fe200078e020b */
[----:B------:R-:W-:Y:S01]  /*00f0*/  SHF.R.S32.HI R4, RZ, 0x1f, R15 ;  /* 0x0000001fff047819 */ /* 0x000fe2000001140f */
[----:B------:R-:W-:Y:S01]  /*0100*/  VIADD R13, R9, 0x20 ;  /* 0x00000020090d7836 */ /* 0x000fe20000000000 */
[----:B------:R-:W-:Y:S01]  /*0110*/  SHF.R.S32.HI R3, RZ, 0x1f, R2 ;  /* 0x0000001fff037819 */ /* 0x000fe20000011402 */
[----:B-1----:R-:W-:Y:S01]  /*0120*/  IMAD R6, R0, UR4, RZ ;  /* 0x0000000400067c24 */ /* 0x002fe2000f8e02ff */
[----:B------:R-:W-:Y:S01]  /*0130*/  SHF.R.S32.HI R21, RZ, 0x1f, R20 ;  /* 0x0000001fff157819 */ /* 0x000fe20000011414 */
[----:B------:R-:W-:Y:S01]  /*0140*/  VIADD R17, R15, 0x20 ;  /* 0x000000200f117836 */ /* 0x000fe20000000000 */
[----:B------:R-:W-:Y:S01]  /*0150*/  SHF.R.S32.HI R0, RZ, 0x1f, R13 ;  /* 0x0000001fff007819 */ /* 0x000fe2000001140d */
[----:B------:R-:W-:-:S02]  /*0160*/  IMAD R8, R4, UR4, RZ ;  /* 0x0000000404087c24 */ /* 0x000fc4000f8e02ff */
[C---:B------:R-:W-:Y:S01]  /*0170*/  IMAD R19, R9.reuse, UR5, R6 ;  /* 0x0000000509137c24 */ /* 0x040fe2000f8e0206 */
[----:B------:R-:W-:Y:S01]  /*0180*/  SHF.R.S32.HI R4, RZ, 0x1f, R17 ;  /* 0x0000001fff047819 */ /* 0x000fe20000011411 */
[----:B------:R-:W-:-:S04]  /*0190*/  IMAD.WIDE.U32 R6, R9, UR4, R2 ;  /* 0x0000000409067c25 */ /* 0x000fc8000f8e0002 */
[----:B------:R-:W-:Y:S01]  /*01a0*/  IMAD R25, R15, UR5, R8 ;  /* 0x000000050f197c24 */ /* 0x000fe2000f8e0208 */
[----:B---3--:R-:W-:Y:S01]  /*01b0*/  LEA R18, P1, R6, UR6, 0x2 ;  /* 0x0000000606127c11 */ /* 0x008fe2000f8210ff */
[----:B------:R-:W-:-:S04]  /*01c0*/  IMAD.WIDE.U32 R8, R9, UR4, R20 ;  /* 0x0000000409087c25 */ /* 0x000fc8000f8e0014 */
[----:B------:R-:W-:Y:S01]  /*01d0*/  IMAD R12, R0, UR4, RZ ;  /* 0x00000004000c7c24 */ /* 0x000fe2000f8e02ff */
[----:B------:R-:W-:Y:S01]  /*01e0*/  LEA R16, P0, R8, UR6, 0x2 ;  /* 0x0000000608107c11 */ /* 0x000fe2000f8010ff */
[----:B------:R-:W-:Y:S02]  /*01f0*/  IMAD.IADD R9, R9, 0x1, R19 ;  /* 0x0000000109097824 */ /* 0x000fe400078e0213 */
[----:B------:R-:W-:Y:S02]  /*0200*/  IMAD R0, R4, UR4, RZ ;  /* 0x0000000404007c24 */ /* 0x000fe4000f8e02ff */
[----:B------:R-:W-:Y:S02]  /*0210*/  IMAD.IADD R19, R19, 0x1, R7 ;  /* 0x0000000113137824 */ /* 0x000fe400078e0207 */
[----:B------:R-:W-:-:S03]  /*0220*/  IMAD.WIDE.U32 R2, R13, UR4, R2 ;  /* 0x000000040d027c25 */ /* 0x000fc6000f8e0002 */
[----:B------:R-:W-:Y:S01]  /*0230*/  LEA.HI.X R19, R6, UR7, R19, 0x2, P1 ;  /* 0x0000000706137c11 */ /* 0x000fe200088f1413 */
[----:B------:R-:W-:Y:S01]  /*0240*/  IMAD R5, R13, UR5, R12 ;  /* 0x000000050d057c24 */ /* 0x000fe2000f8e020c */
[----:B------:R-:W-:Y:S01]  /*0250*/  LEA R4, P1, R2, UR6, 0x2 ;  /* 0x0000000602047c11 */ /* 0x000fe2000f8210ff */
[--C-:B------:R-:W-:Y:S02]  /*0260*/  IMAD.WIDE.U32 R14, R15, UR4, R20.reuse ;  /* 0x000000040f0e7c25 */ /* 0x100fe4000f8e0014 */
[----:B----4-:R-:W2:Y:S02]  /*0270*/  LDG.E R22, desc[UR8][R18.64+0x80] ;  /* 0x0000800812167981 */ /* 0x010ea4000c1e1900 */
[----:B------:R-:W-:Y:S01]  /*0280*/  IMAD.WIDE.U32 R12, R13, UR4, R20 ;  /* 0x000000040d0c7c25 */ /* 0x000fe2000f8e0014 */
[----:B------:R-:W-:-:S03]  /*0290*/  LEA R6, P2, R14, UR6, 0x2 ;  /* 0x000000060e067c11 */ /* 0x000fc6000f8410ff */
[----:B------:R-:W-:-:S04]  /*02a0*/  IMAD.WIDE.U32 R20, R17, UR4, R20 ;  /* 0x0000000411147c25 */ /* 0x000fc8000f8e0014 */
[----:B------:R-:W-:Y:S01]  /*02b0*/  IMAD R7, R17, UR5, R0 ;  /* 0x0000000511077c24 */ /* 0x000fe2000f8e0200 */
[----:B------:R-:W-:Y:S01]  /*02c0*/  LEA.HI.X R17, R8, UR7, R9, 0x2, P0 ;  /* 0x0000000708117c11 */ /* 0x000fe200080f1409 */
[----:B------:R-:W-:Y:S01]  /*02d0*/  IMAD.IADD R25, R15, 0x1, R25 ;  /* 0x000000010f197824 */ /* 0x000fe200078e0219 */
[----:B------:R-:W-:Y:S01]  /*02e0*/  LEA R24, P0, R12, UR6, 0x2 ;  /* 0x000000060c187c11 */ /* 0x000fe2000f8010ff */
[----:B------:R-:W-:Y:S01]  /*02f0*/  IMAD.IADD R9, R13, 0x1, R5 ;  /* 0x000000010d097824 */ /* 0x000fe200078e0205 */
[----:B------:R-:W-:Y:S01]  /*0300*/  LEA R8, P3, R20, UR6, 0x2 ;  /* 0x0000000614087c11 */ /* 0x000fe2000f8610ff */
[----:B------:R-:W-:Y:S01]  /*0310*/  IMAD.IADD R5, R5, 0x1, R3 ;  /* 0x0000000105057824 */ /* 0x000fe200078e0203 */
[----:B------:R0:W3:Y:S01]  /*0320*/  LDG.E R0, desc[UR8][R18.64] ;  /* 0x0000000812007981 */ /* 0x0000e2000c1e1900 */
[----:B------:R-:W-:Y:S01]  /*0330*/  IMAD.IADD R3, R21, 0x1, R7 ;  /* 0x0000000115037824 */ /* 0x000fe200078e0207 */
[----:B------:R-:W-:Y:S02]  /*0340*/  LEA.HI.X R7, R14, UR7, R25, 0x2, P2 ;  /* 0x000000070e077c11 */ /* 0x000fe400090f1419 */
[----:B------:R-:W-:-:S02]  /*0350*/  LEA.HI.X R25, R12, UR7, R9, 0x2, P0 ;  /* 0x000000070c197c11 */ /* 0x000fc400080f1409 */
[----:B------:R-:W-:Y:S01]  /*0360*/  LEA.HI.X R5, R2, UR7, R5, 0x2, P1 ;  /* 0x0000000702057c11 */ /* 0x000fe200088f1405 */
[----:B------:R-:W4:Y:S01]  /*0370*/  LDG.E R26, desc[UR8][R6.64] ;  /* 0x00000008061a7981 */ /* 0x000f22000c1e1900 */
[----:B------:R-:W-:-:S03]  /*0380*/  LEA.HI.X R9, R20, UR7, R3, 0x2, P3 ;  /* 0x0000000714097c11 */ /* 0x000fc600098f1403 */
[----:B------:R-:W5:Y:S04]  /*0390*/  LDG.E R2, desc[UR8][R16.64] ;  /* 0x0000000810027981 */ /* 0x000f68000c1e1900 */
[----:B------:R1:W2:Y:S04]  /*03a0*/  LDG.E R3, desc[UR8][R16.64+0x80] ;  /* 0x0000800810037981 */ /* 0x0002a8000c1e1900 */
[----:B------:R-:W3:Y:S04]  /*03b0*/  LDG.E R21, desc[UR8][R24.64] ;  /* 0x0000000818157981 */ /* 0x000ee8000c1e1900 */
[----:B------:R-:W4:Y:S04]  /*03c0*/  LDG.E R27, desc[UR8][R24.64+0x80] ;  /* 0x00008008181b7981 */ /* 0x000f28000c1e1900 */
[----:B------:R-:W4:Y:S04]  /*03d0*/  LDG.E R20, desc[UR8][R4.64] ;  /* 0x0000000804147981 */ /* 0x000f28000c1e1900 */
[----:B------:R-:W4:Y:S04]  /*03e0*/  LDG.E R29, desc[UR8][R4.64+0x80] ;  /* 0x00008008041d7981 */ /* 0x000f28000c1e1900 */
[----:B------:R-:W4:Y:S04]  /*03f0*/  LDG.E R28, desc[UR8][R8.64] ;  /* 0x00000008081c7981 */ /* 0x000f28000c1e1900 */
[----:B------:R-:W4:Y:S04]  /*0400*/  LDG.E R17, desc[UR8][R6.64+0x80] ;  /* 0x0000800806117981 */ /* 0x000f28000c1e1900 */
[----:B------:R-:W4:Y:S01]  /*0410*/  LDG.E R19, desc[UR8][R8.64+0x80] ;  /* 0x0000800808137981 */ /* 0x000f22000c1e1900 */
[----:B------:R-:W0:Y:S01]  /*0420*/  S2UR UR6, SR_CgaCtaId ;  /* 0x00000000000679c3 */ /* 0x000e220000008800 */
[----:B------:R-:W-:-:S02]  /*0430*/  UMOV UR4, 0x400 ;  /* 0x0000040000047882 */ /* 0x000fc40000000000 */
[----:B------:R-:W-:Y:S02]  /*0440*/  UIADD3 UR5, UPT, UPT, UR4, 0x4000, URZ ;  /* 0x0000400004057890 */ /* 0x000fe4000fffe0ff */
[----:B0-----:R-:W-:Y:S02]  /*0450*/  ULEA UR7, UR6, UR4, 0x18 ;  /* 0x0000000406077291 */ /* 0x001fe4000f8ec0ff */
[----:B------:R-:W-:Y:S02]  /*0460*/  UIADD3 UR4, UPT, UPT, UR4, 0x8000, URZ ;  /* 0x0000800004047890 */ /* 0x000fe4000fffe0ff */
[----:B------:R-:W-:Y:S02]  /*0470*/  ULEA UR5, UR6, UR5, 0x18 ;  /* 0x0000000506057291 */ /* 0x000fe4000f8ec0ff */
[----:B------:R-:W-:Y:S01]  /*0480*/  ULEA UR4, UR6, UR4, 0x18 ;  /* 0x0000000406047291 */ /* 0x000fe2000f8ec0ff */
[----:B------:R-:W-:-:S03]  /*0490*/  LEA R12, R23, UR7, 0x8 ;  /* 0x00000007170c7c11 */ /* 0x000fc6000f8e40ff */
[C---:B------:R-:W-:Y:S02]  /*04a0*/  LEA R18, R23.reuse, UR5, 0x8 ;  /* 0x0000000517127c11 */ /* 0x040fe4000f8e40ff */
[----:B------:R-:W-:Y:S01]  /*04b0*/  LEA R14, R23, UR4, 0x8 ;  /* 0x00000004170e7c11 */ /* 0x000fe2000f8e40ff */
[C---:B-1----:R-:W-:Y:S02]  /*04c0*/  IMAD R16, R11.reuse, 0x4, R12 ;  /* 0x000000040b107824 */ /* 0x042fe400078e020c */
[C---:B------:R-:W-:Y:S02]  /*04d0*/  IMAD R13, R11.reuse, 0x4, R18 ;  /* 0x000000040b0d7824 */ /* 0x040fe400078e0212 */
[----:B------:R-:W-:Y:S01]  /*04e0*/  IMAD R15, R11, 0x4, R14 ;  /* 0x000000040b0f7824 */ /* 0x000fe200078e020e */
[----:B------:R-:W-:Y:S01]  /*04f0*/  UMOV UR4, URZ ;  /* 0x000000ff00047c82 */ /* 0x000fe20008000000 */
[----:B-----5:R0:W-:Y:S04]  /*0500*/  STS [R16], R2 ;  /* 0x0000000210007388 */ /* 0x0201e80000000800 */
[----:B--2---:R0:W-:Y:S04]  /*0510*/  STS [R16+0x80], R3 ;  /* 0x0000800310007388 */ /* 0x0041e80000000800 */
[----:B---3--:R0:W-:Y:S04]  /*0520*/  STS [R16+0x2000], R21 ;  /* 0x0020001510007388 */ /* 0x0081e80000000800 */
[----:B----4-:R0:W-:Y:S04]  /*0530*/  STS [R16+0x2080], R27 ;  /* 0x0020801b10007388 */ /* 0x0101e80000000800 */
[----:B------:R0:W-:Y:S04]  /*0540*/  STS [R13], R0 ;  /* 0x000000000d007388 */ /* 0x0001e80000000800 */
[----:B------:R0:W-:Y:S04]  /*0550*/  STS [R13+0x80], R22 ;  /* 0x000080160d007388 */ /* 0x0001e80000000800 */
[----:B------:R0:W-:Y:S04]  /*0560*/  STS [R13+0x2000], R20 ;  /* 0x002000140d007388 */ /* 0x0001e80000000800 */
[----:B------:R0:W-:Y:S04]  /*0570*/  STS [R13+0x2080], R29 ;  /* 0x0020801d0d007388 */ /* 0x0001e80000000800 */
[----:B------:R0:W-:Y:S04]  /*0580*/  STS [R15], R26 ;  /* 0x0000001a0f007388 */ /* 0x0001e80000000800 */
[----:B------:R0:W-:Y:S04]  /*0590*/  STS [R15+0x2000], R28 ;  /* 0x0020001c0f007388 */ /* 0x0001e80000000800 */
[----:B------:R0:W-:Y:S04]  /*05a0*/  STS [R15+0x80], R17 ;  /* 0x000080110f007388 */ /* 0x0001e80000000800 */
[----:B------:R0:W-:Y:S01]  /*05b0*/  STS [R15+0x2080], R19 ;  /* 0x002080130f007388 */ /* 0x0001e20000000800 */
[----:B------:R-:W-:Y:S06]  /*05c0*/  BAR.SYNC.DEFER_BLOCKING 0x0 ;  /* 0x0000000000007b1d */ /* 0x000fec0000010000 */
[----:B------:R0:W1:Y:S04]  /*05d0*/  LDS R25, [R13] ;  /* 0x000000000d197984 */ /* 0x0000680000000800 */
[----:B------:R0:W2:Y:S04]  /*05e0*/  LDS R28, [R13+0x2000] ;  /* 0x002000000d1c7984 */ /* 0x0000a80000000800 */
[----:B------:R0:W3:Y:S04]  /*05f0*/  LDS R26, [R13+0x80] ;  /* 0x000080000d1a7984 */ /* 0x0000e80000000800 */
[----:B------:R0:W4:Y:S04]  /*0600*/  LDS R24, [R13+0x2080] ;  /* 0x002080000d187984 */ /* 0x0001280000000800 */
[----:B------:R0:W0:Y:S04]  /*0610*/  LDS R0, [R15] ;  /* 0x000000000f007984 */ /* 0x0000280000000800 */
[----:B------:R0:W0:Y:S04]  /*0620*/  LDS R2, [R15+0x2000] ;  /* 0x002000000f027984 */ /* 0x0000280000000800 */
[----:B------:R0:W0:Y:S04]  /*0630*/  LDS R3, [R15+0x80] ;  /* 0x000080000f037984 */ /* 0x0000280000000800 */
[----:B------:R0:W0:Y:S02]  /*0640*/  LDS R23, [R15+0x2080] ;  /* 0x002080000f177984 */ /* 0x0000240000000800 */
.L_x_2:
[----:B------:R-:W-:Y:S02]  /*0650*/  ULEA UR6, UR4, UR5, 0x8 ;  /* 0x0000000504067291 */ /* 0x000fe4000f8e40ff */
[----:B0-----:R-:W-:-:S04]  /*0660*/  IMAD.U32 R17, RZ, RZ, UR4 ;  /* 0x00000004ff117e24 */ /* 0x001fc8000f8e00ff */
[----:B------:R-:W-:Y:S01]  /*0670*/  IMAD R16, R17, 0x4, R12 ;  /* 0x0000000411107824 */ /* 0x000fe200078e020c */
[----:B------:R-:W-:Y:S01]  /*0680*/  LEA R19, R11, UR6, 0x2 ;  /* 0x000000060b137c11 */ /* 0x000fe2000f8e10ff */
[----:B------:R-:W-:-:S03]  /*0690*/  ULEA UR6, UR4, UR7, 0x8 ;  /* 0x0000000704067291 */ /* 0x000fc6000f8e40ff */
[----:B------:R-:W-:Y:S04]  /*06a0*/  LDS R21, [R16] ;  /* 0x0000000010157984 */ /* 0x000fe80000000800 */
[----:B------:R-:W1:Y:S02]  /*06b0*/  LDS R22, [R19] ;  /* 0x0000000013167984 */ /* 0x000e640000000800 */
[----:B-1----:R-:W-:Y:S01]  /*06c0*/  VIADDMNMX R22, R22, R21, R25, PT ;  /* 0x0000001516167246 */ /* 0x002fe20003800119 */
[----:B------:R-:W-:-:S04]  /*06d0*/  IMAD.U32 R25, RZ, RZ, UR4 ;  /* 0x00000004ff197e24 */ /* 0x000fc8000f8e00ff */
[----:B------:R-:W-:Y:S04]  /*06e0*/  STS [R13], R22 ;  /* 0x000000160d007388 */ /* 0x000fe80000000800 */
[----:B------:R-:W-:Y:S04]  /*06f0*/  LDS R17, [R16+0x2000] ;  /* 0x0020000010117984 */ /* 0x000fe80000000800 */
[----:B------:R-:W2:Y:S02]  /*0700*/  LDS R18, [R19] ;  /* 0x0000000013127984 */ /* 0x000ea40000000800 */
[----:B--2---:R-:W-:-:S05]  /*0710*/  VIADDMNMX R28, R18, R17, R28, PT ;  /* 0x00000011121c7246 */ /* 0x004fca000380011c */
[----:B------:R-:W-:Y:S04]  /*0720*/  STS [R13+0x2000], R28 ;  /* 0x0020001c0d007388 */ /* 0x000fe80000000800 */
[----:B------:R-:W3:Y:S02]  /*0730*/  LDS R18, [R19+0x80] ;  /* 0x0000800013127984 */ /* 0x000ee40000000800 */
[----:B---3--:R-:W-:-:S05]  /*0740*/  VIADDMNMX R21, R18, R21, R26, PT ;  /* 0x0000001512157246 */ /* 0x008fca000380011a */
[----:B------:R-:W-:Y:S04]  /*0750*/  STS [R13+0x80], R21 ;  /* 0x000080150d007388 */ /* 0x000fe80000000800 */
[----:B------:R-:W4:Y:S02]  /*0760*/  LDS R18, [R19+0x80] ;  /* 0x0000800013127984 */ /* 0x000f240000000800 */
[----:B----4-:R-:W-:Y:S01]  /*0770*/  VIADDMNMX R24, R18, R17, R24, PT ;  /* 0x0000001112187246 */ /* 0x010fe20003800118 */
[----:B------:R-:W-:Y:S01]  /*0780*/  IMAD R18, R25, 0x4, R14 ;  /* 0x0000000419127824 */ /* 0x000fe200078e020e */
[----:B------:R-:W-:Y:S01]  /*0790*/  LEA R17, R11, UR6, 0x2 ;  /* 0x000000060b117c11 */ /* 0x000fe2000f8e10ff */
[----:B------:R-:W-:Y:S02]  /*07a0*/  ULEA UR6, UR4, UR5, 0x8 ;  /* 0x0000000504067291 */ /* 0x000fe4000f8e40ff */
[----:B------:R-:W-:Y:S01]  /*07b0*/  STS [R13+0x2080], R24 ;  /* 0x002080180d007388 */ /* 0x000fe20000000800 */
[----:B------:R-:W-:-:S03]  /*07c0*/  UIADD3 UR4, UPT, UPT, UR4, 0x20, URZ ;  /* 0x0000002004047890 */ /* 0x000fc6000fffe0ff */
[----:B------:R-:W-:Y:S01]  /*07d0*/  LDS R25, [R18] ;  /* 0x0000000012197984 */ /* 0x000fe20000000800 */
[----:B------:R-:W-:-:S03]  /*07e0*/  UISETP.NE.AND UP0, UPT, UR4, 0x40, UPT ;  /* 0x000000400400788c */ /* 0x000fc6000bf05270 */
[----:B------:R-:W0:Y:S02]  /*07f0*/  LDS R27, [R17] ;  /* 0x00000000111b7984 */ /* 0x000e240000000800 */
[----:B0-----:R-:W-:-:S05]  /*0800*/  VIADDMNMX R0, R27, R25, R0, PT ;  /* 0x000000191b007246 */ /* 0x001fca0003800100 */
[----:B------:R-:W-:Y:S04]  /*0810*/  STS [R15], R0 ;  /* 0x000000000f007388 */ /* 0x000fe80000000800 */
[----:B------:R-:W0:Y:S02]  /*0820*/  LDS R20, [R18+0x2000] ;  /* 0x0020000012147984 */ /* 0x000e240000000800 */
[----:B0-----:R-:W-:-:S05]  /*0830*/  VIADDMNMX R20, R27, R20, R2, PT ;  /* 0x000000141b147246 */ /* 0x001fca0003800102 */
[----:B------:R-:W-:Y:S04]  /*0840*/  STS [R15+0x2000], R20 ;  /* 0x002000140f007388 */ /* 0x000fe80000000800 */
[----:B------:R-:W-:Y:S04]  /*0850*/  LDS R2, [R18] ;  /* 0x0000000012027984 */ /* 0x000fe80000000800 */
[----:B------:R-:W0:Y:S02]  /*0860*/  LDS R26, [R17+0x80] ;  /* 0x00008000111a7984 */ /* 0x000e240000000800 */
[----:B0-----:R-:W-:-:S02]  /*0870*/  VIADDMNMX R19, R26, R2, R3, PT ;  /* 0x000000021a137246 */ /* 0x001fc40003800103 */
[----:B------:R-:W-:-:S03]  /*0880*/  LEA R3, R11, UR6, 0x2 ;  /* 0x000000060b037c11 */ /* 0x000fc6000f8e10ff */
[----:B------:R-:W-:Y:S04]  /*0890*/  STS [R15+0x80], R19 ;  /* 0x000080130f007388 */ /* 0x000fe80000000800 */
[----:B------:R-:W0:Y:S02]  /*08a0*/  LDS R2, [R18+0x2000] ;  /* 0x0020000012027984 */ /* 0x000e240000000800 */
[----:B0-----:R-:W-:-:S05]  /*08b0*/  VIADDMNMX R2, R2, R26, R23, PT ;  /* 0x0000001a02027246 */ /* 0x001fca0003800117 */
[----:B------:R-:W-:Y:S04]  /*08c0*/  STS [R15+0x2080], R2 ;  /* 0x002080020f007388 */ /* 0x000fe80000000800 */
[----:B------:R-:W-:Y:S04]  /*08d0*/  LDS R23, [R16+0x4] ;  /* 0x0000040010177984 */ /* 0x000fe80000000800 */
[----:B------:R-:W0:Y:S02]  /*08e0*/  LDS R26, [R3+0x100] ;  /* 0x00010000031a7984 */ /* 0x000e240000000800 */
[----:B0-----:R-:W-:-:S05]  /*08f0*/  VIADDMNMX R26, R26, R23, R22, PT ;  /* 0x000000171a1a7246 */ /* 0x001fca0003800116 */
[----:B------:R-:W-:Y:S04]  /*0900*/  STS [R13], R26 ;  /* 0x0000001a0d007388 */ /* 0x000fe80000000800 */
[----:B------:R-:W-:Y:S04]  /*0910*/  LDS R25, [R16+0x2004] ;  /* 0x0020040010197984 */ /* 0x000fe80000000800 */
[----:B------:R-:W0:Y:S02]  /*0920*/  LDS R22, [R3+0x100] ;  /* 0x0001000003167984 */ /* 0x000e240000000800 */
[----:B0-----:R-:W-:-:S05]  /*0930*/  VIADDMNMX R28, R22, R25, R28, PT ;  /* 0x00000019161c7246 */ /* 0x001fca000380011c */
[----:B------:R-:W-:Y:S04]  /*0940*/  STS [R13+0x2000], R28 ;  /* 0x0020001c0d007388 */ /* 0x000fe80000000800 */
[----:B------:R-:W0:Y:S02]  /*0950*/  LDS R22, [R3+0x180] ;  /* 0x0001800003167984 */ /* 0x000e240000000800 */
[----:B0-----:R-:W-:-:S05]  /*0960*/  VIADDMNMX R22, R22, R23, R21, PT ;  /* 0x0000001716167246 */ /* 0x001fca0003800115 */
        /* <DEDUP_REMOVED lines=8> */
[----:B------:R-:W0:Y:S02]  /*09f0*/  LDS R0, [R18+0x2004] ;  /* 0x0020040012007984 */ /* 0x000e240000000800 */
[----:B0-----:R-:W-:-:S05]  /*0a00*/  VIADDMNMX R20, R23, R0, R20, PT ;  /* 0x0000000017147246 */ /* 0x001fca0003800114 */
[----:B------:R-:W-:Y:S04]  /*0a10*/  STS [R15+0x2000], R20 ;  /* 0x002000140f007388 */ /* 0x000fe80000000800 */
[----:B------:R-:W-:Y:S04]  /*0a20*/  LDS R0, [R18+0x4] ;  /* 0x0000040012007984 */ /* 0x000fe80000000800 */
        /* <DEDUP_REMOVED lines=845> */
[----:B------:R0:W-:Y:S01]  /*3f00*/  STS [R15+0x2080], R23 ;  /* 0x002080170f007388 */ /* 0x0001e20000000800 */
[----:B------:R-:W-:Y:S05]  /*3f10*/  BRA.U UP0, `(.L_x_2) ;  /* 0xffffffc500cc7547 */ /* 0x000fea000b83ffff */
[----:B------:R-:W0:Y:S01]  /*3f20*/  S2R R12, SR_TID.Y ;  /* 0x00000000000c7919 */ /* 0x000e220000002200 */
[----:B------:R-:W0:Y:S01]  /*3f30*/  LDC R11, c[0x0][0x384] ;  /* 0x0000e100ff0b7b82 */ /* 0x000e220000000800 */
[----:B------:R-:W1:Y:S01]  /*3f40*/  LDCU.64 UR4, c[0x0][0x390] ;  /* 0x00007200ff0477ac */ /* 0x000e620008000a00 */
[----:B------:R-:W2:Y:S01]  /*3f50*/  S2R R13, SR_TID.X ;  /* 0x00000000000d7919 */ /* 0x000ea20000002100 */
[----:B------:R-:W3:Y:S01]  /*3f60*/  LDCU.64 UR6, c[0x0][0x388] ;  /* 0x00007100ff0677ac */ /* 0x000ee20008000a00 */
[----:B------:R-:W-:Y:S04]  /*3f70*/  STG.E desc[UR8][R6.64], R0 ;  /* 0x0000000006007986 */ /* 0x000fe8000c101908 */
[----:B------:R-:W-:Y:S04]  /*3f80*/  STG.E desc[UR8][R8.64], R2 ;  /* 0x0000000208007986 */ /* 0x000fe8000c101908 */
[----:B------:R-:W-:Y:S04]  /*3f90*/  STG.E desc[UR8][R6.64+0x80], R3 ;  /* 0x0000800306007986 */ /* 0x000fe8000c101908 */
[----:B------:R-:W-:Y:S01]  /*3fa0*/  STG.E desc[UR8][R8.64+0x80], R23 ;  /* 0x0000801708007986 */ /* 0x000fe2000c101908 */
[----:B0-----:R-:W-:-:S02]  /*3fb0*/  IMAD R15, R11, 0x40, R12 ;  /* 0x000000400b0f7824 */ /* 0x001fc400078e020c */
[----:B--2---:R-:W-:-:S03]  /*3fc0*/  IMAD R10, R10, 0x40, R13 ;  /* 0x000000400a0a7824 */ /* 0x004fc600078e020d */
[----:B------:R-:W-:Y:S02]  /*3fd0*/  SHF.R.S32.HI R12, RZ, 0x1f, R15 ;  /* 0x0000001fff0c7819 */ /* 0x000fe4000001140f */
[----:B------:R-:W-:-:S03]  /*3fe0*/  SHF.R.S32.HI R11, RZ, 0x1f, R10 ;  /* 0x0000001fff0b7819 */ /* 0x000fc6000001140a */
[----:B-1----:R-:W-:-:S04]  /*3ff0*/  IMAD R12, R12, UR4, RZ ;  /* 0x000000040c0c7c24 */ /* 0x002fc8000f8e02ff */
[C---:B------:R-:W-:Y:S02]  /*4000*/  IMAD R13, R15.reuse, UR5, R12 ;  /* 0x000000050f0d7c24 */ /* 0x040fe4000f8e020c */
[----:B------:R-:W-:-:S04]  /*4010*/  IMAD.WIDE.U32 R10, R15, UR4, R10 ;  /* 0x000000040f0a7c25 */ /* 0x000fc8000f8e000a */
[----:B------:R-:W-:Y:S01]  /*4020*/  IMAD.IADD R13, R13, 0x1, R11 ;  /* 0x000000010d0d7824 */ /* 0x000fe200078e020b */
[----:B---3--:R-:W-:-:S04]  /*4030*/  LEA R12, P0, R10, UR6, 0x2 ;  /* 0x000000060a0c7c11 */ /* 0x008fc8000f8010ff */
[----:B------:R-:W-:-:S05]  /*4040*/  LEA.HI.X R13, R10, UR7, R13, 0x2, P0 ;  /* 0x000000070a0d7c11 */ /* 0x000fca00080f140d */
[----:B------:R-:W-:Y:S04]  /*4050*/  STG.E desc[UR8][R12.64], R25 ;  /* 0x000000190c007986 */ /* 0x000fe8000c101908 */
[----:B------:R-:W-:Y:S04]  /*4060*/  STG.E desc[UR8][R4.64], R28 ;  /* 0x0000001c04007986 */ /* 0x000fe8000c101908 */
[----:B------:R-:W-:Y:S04]  /*4070*/  STG.E desc[UR8][R12.64+0x80], R26 ;  /* 0x0000801a0c007986 */ /* 0x000fe8000c101908 */
[----:B------:R-:W-:Y:S01]  /*4080*/  STG.E desc[UR8][R4.64+0x80], R24 ;  /* 0x0000801804007986 */ /* 0x000fe2000c101908 */
[----:B------:R-:W-:Y:S05]  /*4090*/  EXIT ;  /* 0x000000000000794d */ /* 0x000fea0003800000 */
.L_x_3:
        /* <DEDUP_REMOVED lines=14> */
.L_x_7:


//--------------------- .text._Z26blockedFloydWarshallPhase1iiPim --------------------------
	.section	.text._Z26blockedFloydWarshallPhase1iiPim,"ax",@progbits
	.align	128
        .global         _Z26blockedFloydWarshallPhase1iiPim
        .type           _Z26blockedFloydWarshallPhase1iiPim,@function
        .size           _Z26blockedFloydWarshallPhase1iiPim,(.L_x_8 - _Z26blockedFloydWarshallPhase1iiPim)
        .other          _Z26blockedFloydWarshallPhase1iiPim,@"STO_CUDA_ENTRY STV_DEFAULT"
_Z26blockedFloydWarshallPhase1iiPim:
.text._Z26blockedFloydWarshallPhase1iiPim:
[----:B------:R-:W-:Y:S01]  /*0000*/  LDC R1, c[0x0][0x37c] ;  /* 0x0000df00ff017b82 */ /* 0x000fe20000000800 */
[----:B------:R-:W0:Y:S07]  /*0010*/  S2R R10, SR_TID.Y ;  /* 0x00000000000a7919 */ /* 0x000e2e0000002200 */
[----:B------:R-:W0:Y:S01]  /*0020*/  LDC R3, c[0x0][0x384] ;  /* 0x0000e100ff037b82 */ /* 0x000e220000000800 */
[----:B------:R-:W1:Y:S01]  /*0030*/  LDCU.64 UR4, c[0x0][0x390] ;  /* 0x00007200ff0477ac */ /* 0x000e620008000a00 */
[----:B------:R-:W2:Y:S01]  /*0040*/  S2R R0, SR_TID.X ;  /* 0x0000000000007919 */ /* 0x000ea20000002100 */
[----:B------:R-:W3:Y:S01]  /*0050*/  LDCU.64 UR8, c[0x0][0x388] ;  /* 0x00007100ff0877ac */ /* 0x000ee20008000a00 */
[----:B------:R-:W4:Y:S01]  /*0060*/  LDCU.64 UR6, c[0x0][0x358] ;  /* 0x00006b00ff0677ac */ /* 0x000f220008000a00 */
[----:B0-----:R-:W-:-:S04]  /*0070*/  IMAD R7, R3, 0x40, R10 ;  /* 0x0000004003077824 */ /* 0x001fc800078e020a */
[----:B------:R-:W-:Y:S01]  /*0080*/  VIADD R5, R7, 0x20 ;  /* 0x0000002007057836 */ /* 0x000fe20000000000 */
[----:B------:R-:W-:Y:S01]  /*0090*/  SHF.R.S32.HI R4, RZ, 0x1f, R7 ;  /* 0x0000001fff047819 */ /* 0x000fe20000011407 */
[----:B--2---:R-:W-:-:S04]  /*00a0*/  IMAD R2, R3, 0x40, R0 ;  /* 0x0000004003027824 */ /* 0x004fc800078e0200 */
[----:B-1----:R-:W-:Y:S01]  /*00b0*/  IMAD R6, R4, UR4, RZ ;  /* 0x0000000404067c24 */ /* 0x002fe2000f8e02ff */
[----:B------:R-:W-:Y:S02]  /*00c0*/  SHF.R.S32.HI R4, RZ, 0x1f, R5 ;  /* 0x0000001fff047819 */ /* 0x000fe40000011405 */
[----:B------:R-:W-:Y:S01]  /*00d0*/  SHF.R.S32.HI R3, RZ, 0x1f, R2 ;  /* 0x0000001fff037819 */ /* 0x000fe20000011402 */
[----:B------:R-:W-:Y:S02]  /*00e0*/  IMAD R11, R7, UR5, R6 ;  /* 0x00000005070b7c24 */ /* 0x000fe4000f8e0206 */
[----:B------:R-:W-:Y:S02]  /*00f0*/  IMAD R4, R4, UR4, RZ ;  /* 0x0000000404047c24 */ /* 0x000fe4000f8e02ff */
[----:B------:R-:W-:-:S04]  /*0100*/  IMAD.WIDE.U32 R8, R5, UR4, R2 ;  /* 0x0000000405087c25 */ /* 0x000fc8000f8e0002 */
[----:B------:R-:W-:-:S04]  /*0110*/  IMAD.WIDE.U32 R6, R7, UR4, R2 ;  /* 0x0000000407067c25 */ /* 0x000fc8000f8e0002 */
[----:B------:R-:W-:Y:S01]  /*0120*/  IMAD R5, R5, UR5, R4 ;  /* 0x0000000505057c24 */ /* 0x000fe2000f8e0204 */
[----:B---3--:R-:W-:Y:S01]  /*0130*/  LEA R2, P0, R6, UR8, 0x2 ;  /* 0x0000000806027c11 */ /* 0x008fe2000f8010ff */
[----:B------:R-:W-:Y:S01]  /*0140*/  IMAD.IADD R3, R7, 0x1, R11 ;  /* 0x0000000107037824 */ /* 0x000fe200078e020b */
[----:B------:R-:W-:Y:S01]  /*0150*/  LEA R4, P1, R8, UR8, 0x2 ;  /* 0x0000000808047c11 */ /* 0x000fe2000f8210ff */
[----:B------:R-:W-:-:S03]  /*0160*/  IMAD.IADD R5, R9, 0x1, R5 ;  /* 0x0000000109057824 */ /* 0x000fc600078e0205 */
[----:B------:R-:W-:Y:S02]  /*0170*/  LEA.HI.X R3, R6, UR9, R3, 0x2, P0 ;  /* 0x0000000906037c11 */ /* 0x000fe400080f1403 */
[----:B------:R-:W-:-:S03]  /*0180*/  LEA.HI.X R5, R8, UR9, R5, 0x2, P1 ;  /* 0x0000000908057c11 */ /* 0x000fc600088f1405 */
[----:B----4-:R-:W2:Y:S04]  /*0190*/  LDG.E R9, desc[UR6][R2.64] ;  /* 0x0000000602097981 */ /* 0x010ea8000c1e1900 */
[----:B------:R-:W3:Y:S04]  /*01a0*/  LDG.E R11, desc[UR6][R4.64] ;  /* 0x00000006040b7981 */ /* 0x000ee8000c1e1900 */
[----:B------:R-:W4:Y:S04]  /*01b0*/  LDG.E R13, desc[UR6][R2.64+0x80] ;  /* 0x00008006020d7981 */ /* 0x000f28000c1e1900 */
[----:B------:R-:W5:Y:S01]  /*01c0*/  LDG.E R15, desc[UR6][R4.64+0x80] ;  /* 0x00008006040f7981 */ /* 0x000f62000c1e1900 */
[----:B------:R-:W0:Y:S01]  /*01d0*/  S2UR UR5, SR_CgaCtaId ;  /* 0x00000000000579c3 */ /* 0x000e220000008800 */
[----:B------:R-:W-:Y:S01]  /*01e0*/  UMOV UR4, 0x400 ;  /* 0x0000040000047882 */ /* 0x000fe20000000000 */
[----:B------:R-:W-:Y:S01]  /*01f0*/  IMAD.MOV.U32 R8, RZ, RZ, RZ ;  /* 0x000000ffff087224 */ /* 0x000fe200078e00ff */
[----:B0-----:R-:W-:-:S06]  /*0200*/  ULEA UR4, UR5, UR4, 0x18 ;  /* 0x0000000405047291 */ /* 0x001fcc000f8ec0ff */
[----:B------:R-:W-:-:S05]  /*0210*/  LEA R7, R10, UR4, 0x8 ;  /* 0x000000040a077c11 */ /* 0x000fca000f8e40ff */
[----:B------:R-:W-:-:S05]  /*0220*/  IMAD R6, R0, 0x4, R7 ;  /* 0x0000000400067824 */ /* 0x000fca00078e0207 */
[----:B--2---:R0:W-:Y:S04]  /*0230*/  STS [R6], R9 ;  /* 0x0000000906007388 */ /* 0x0041e80000000800 */
[----:B---3--:R0:W-:Y:S04]  /*0240*/  STS [R6+0x2000], R11 ;  /* 0x0020000b06007388 */ /* 0x0081e80000000800 */
[----:B----4-:R0:W-:Y:S04]  /*0250*/  STS [R6+0x80], R13 ;  /* 0x0000800d06007388 */ /* 0x0101e80000000800 */
[----:B-----5:R0:W-:Y:S01]  /*0260*/  STS [R6+0x2080], R15 ;  /* 0x0020800f06007388 */ /* 0x0201e20000000800 */
[----:B------:R-:W-:Y:S06]  /*0270*/  BAR.SYNC.DEFER_BLOCKING 0x0 ;  /* 0x0000000000007b1d */ /* 0x000fec0000010000 */
.L_x_4:
[C---:B0-----:R-:W-:Y:S01]  /*0280*/  LEA R11, R8.reuse, UR4, 0x8 ;  /* 0x00000004080b7c11 */ /* 0x041fe2000f8e40ff */
[C---:B------:R-:W-:Y:S02]  /*0290*/  IMAD R9, R8.reuse, 0x4, R7 ;  /* 0x0000000408097824 */ /* 0x040fe400078e0207 */
[----:B------:R-:W-:Y:S02]  /*02a0*/  VIADD R8, R8, 0x20 ;  /* 0x0000002008087836 */ /* 0x000fe40000000000 */
[----:B------:R-:W-:Y:S01]  /*02b0*/  IMAD R10, R0, 0x4, R11 ;  /* 0x00000004000a7824 */ /* 0x000fe200078e020b */
[----:B------:R-:W-:Y:S02]  /*02c0*/  LDS R12, [R9] ;  /* 0x00000000090c7984 */ /* 0x000fe40000000800 */
[----:B------:R-:W-:Y:S02]  /*02d0*/  ISETP.NE.AND P0, PT, R8, 0x40, PT ;  /* 0x000000400800780c */ /* 0x000fe40003f05270 */
[----:B------:R-:W-:Y:S04]  /*02e0*/  LDS R11, [R6] ;  /* 0x00000000060b7984 */ /* 0x000fe80000000800 */
[----:B-1----:R-:W0:Y:S02]  /*02f0*/  LDS R13, [R10] ;  /* 0x000000000a0d7984 */ /* 0x002e240000000800 */
[----:B0-----:R-:W-:-:S02]  /*0300*/  VIADDMNMX R11, R13, R12, R11, PT ;  /* 0x0000000c0d0b7246 */ /* 0x001fc4000380010b */
[----:B------:R-:W-:Y:S04]  /*0310*/  LDS R12, [R6+0x2000] ;  /* 0x00200000060c7984 */ /* 0x000fe80000000800 */
[----:B------:R-:W-:Y:S04]  /*0320*/  STS [R6], R11 ;  /* 0x0000000b06007388 */ /* 0x000fe80000000800 */
[----:B------:R-:W-:Y:S04]  /*0330*/  LDS R13, [R9+0x2000] ;  /* 0x00200000090d7984 */ /* 0x000fe80000000800 */
[----:B------:R-:W0:Y:S02]  /*0340*/  LDS R14, [R10] ;  /* 0x000000000a0e7984 */ /* 0x000e240000000800 */
[----:B0-----:R-:W-:-:S02]  /*0350*/  VIADDMNMX R13, R14, R13, R12, PT ;  /* 0x0000000d0e0d7246 */ /* 0x001fc4000380010c */
[----:B------:R-:W-:Y:S04]  /*0360*/  LDS R12, [R6+0x80] ;  /* 0x00008000060c7984 */ /* 0x000fe80000000800 */
[----:B------:R-:W-:Y:S04]  /*0370*/  STS [R6+0x2000], R13 ;  /* 0x0020000d06007388 */ /* 0x000fe80000000800 */
[----:B------:R-:W-:Y:S04]  /*0380*/  LDS R15, [R9] ;  /* 0x00000000090f7984 */ /* 0x000fe80000000800 */
[----:B------:R-:W0:Y:S02]  /*0390*/  LDS R14, [R10+0x80] ;  /* 0x000080000a0e7984 */ /* 0x000e240000000800 */
[----:B0-----:R-:W-:-:S02]  /*03a0*/  VIADDMNMX R15, R14, R15, R12, PT ;  /* 0x0000000f0e0f7246 */ /* 0x001fc4000380010c */
[----:B------:R-:W-:Y:S04]  /*03b0*/  LDS R12, [R6+0x2080] ;  /* 0x00208000060c7984 */ /* 0x000fe80000000800 */
[----:B------:R-:W-:Y:S04]  /*03c0*/  STS [R6+0x80], R15 ;  /* 0x0000800f06007388 */ /* 0x000fe80000000800 */
[----:B------:R-:W-:Y:S04]  /*03d0*/  LDS R11, [R9+0x2000] ;  /* 0x00200000090b7984 */ /* 0x000fe80000000800 */
[----:B------:R-:W0:Y:S02]  /*03e0*/  LDS R14, [R10+0x80] ;  /* 0x000080000a0e7984 */ /* 0x000e240000000800 */
[----:B0-----:R-:W-:-:S05]  /*03f0*/  VIADDMNMX R11, R14, R11, R12, PT ;  /* 0x0000000b0e0b7246 */ /* 0x001fca000380010c */
[----:B------:R-:W-:Y:S01]  /*0400*/  STS [R6+0x2080], R11 ;  /* 0x0020800b06007388 */ /* 0x000fe20000000800 */
[----:B------:R-:W-:Y:S06]  /*0410*/  BAR.SYNC.DEFER_BLOCKING 0x0 ;  /* 0x0000000000007b1d */ /* 0x000fec0000010000 */
[----:B------:R-:W-:Y:S04]  /*0420*/  LDS R12, [R6] ;  /* 0x00000000060c7984 */ /* 0x000fe80000000800 */
[----:B------:R-:W-:Y:S04]  /*0430*/  LDS R13, [R9+0x4] ;  /* 0x00000400090d7984 */ /* 0x000fe80000000800 */
[----:B------:R-:W0:Y:S04]  /*0440*/  LDS R14, [R10+0x100] ;  /* 0x000100000a0e7984 */ /* 0x000e280000000800 */
[----:B------:R-:W-:Y:S01]  /*0450*/  LDS R11, [R6+0x80] ;  /* 0x00008000060b7984 */ /* 0x000fe20000000800 */
[----:B0-----:R-:W-:-:S03]  /*0460*/  VIADDMNMX R13, R14, R13, R12, PT ;  /* 0x0000000d0e0d7246 */ /* 0x001fc6000380010c */
[----:B------:R-:W-:Y:S04]  /*0470*/  LDS R12, [R6+0x2000] ;  /* 0x00200000060c7984 */ /* 0x000fe80000000800 */
[----:B------:R-:W-:Y:S04]  /*0480*/  STS [R6], R13 ;  /* 0x0000000d06007388 */ /* 0x000fe80000000800 */
[----:B------:R-:W-:Y:S04]  /*0490*/  LDS R15, [R9+0x2004] ;  /* 0x00200400090f7984 */ /* 0x000fe80000000800 */
[----:B------:R-:W0:Y:S02]  /*04a0*/  LDS R14, [R10+0x100] ;  /* 0x000100000a0e7984 */ /* 0x000e240000000800 */
[----:B0-----:R-:W-:-:S05]  /*04b0*/  VIADDMNMX R15, R14, R15, R12, PT ;  /* 0x0000000f0e0f7246 */ /* 0x001fca000380010c */
[----:B------:R-:W-:Y:S04]  /*04c0*/  STS [R6+0x2000], R15 ;  /* 0x0020000f06007388 */ /* 0x000fe80000000800 */
[----:B------:R-:W-:Y:S04]  /*04d0*/  LDS R12, [R9+0x4] ;  /* 0x00000400090c7984 */ /* 0x000fe80000000800 */
        /* <DEDUP_REMOVED lines=11> */
[----:B------:R-:W0:Y:S02]  /*0590*/  LDS R14, [R10+0x200] ;  /* 0x000200000a0e7984 */ /* 0x000e240000000800 */
[----:B0-----:R-:W-:-:S02]  /*05a0*/  VIADDMNMX R15, R14, R15, R12, PT ;  /* 0x0000000f0e0f7246 */ /* 0x001fc4000380010c */
[----:B------:R-:W-:Y:S04]  /*05b0*/  LDS R12, [R6+0x2000] ;  /* 0x00200000060c7984 */ /* 0x000fe80000000800 */
[----:B------:R-:W-:Y:S04]  /*05c0*/  STS [R6], R15 ;  /* 0x0000000f06007388 */ /* 0x000fe80000000800 */
[----:B------:R-:W-:Y:S04]  /*05d0*/  LDS R11, [R9+0x2008] ;  /* 0x00200800090b7984 */ /* 0x000fe80000000800 */
[----:B------:R-:W0:Y:S02]  /*05e0*/  LDS R14, [R10+0x200] ;  /* 0x000200000a0e7984 */ /* 0x000e240000000800 */
[----:B0-----:R-:W-:-:S02]  /*05f0*/  VIADDMNMX R11, R14, R11, R12, PT ;  /* 0x0000000b0e0b7246 */ /* 0x001fc4000380010c */
[----:B------:R-:W-:Y:S04]  /*0600*/  LDS R12, [R6+0x80] ;  /* 0x00008000060c7984 */ /* 0x000fe80000000800 */
        /* <DEDUP_REMOVED lines=618> */
[----:B------:R1:W-:Y:S01]  /*2cb0*/  STS [R6+0x2080], R13 ;  /* 0x0020800d06007388 */ /* 0x0003e20000000800 */
[----:B------:R-:W-:Y:S06]  /*2cc0*/  BAR.SYNC.DEFER_BLOCKING 0x0 ;  /* 0x0000000000007b1d */ /* 0x000fec0000010000 */
[----:B------:R-:W-:Y:S05]  /*2cd0*/  @P0 BRA `(.L_x_4) ;  /* 0xffffffd400680947 */ /* 0x000fea000383ffff */
[----:B------:R-:W0:Y:S04]  /*2ce0*/  LDS R7, [R6] ;  /* 0x0000000006077984 */ /* 0x000e280000000800 */
[----:B------:R-:W2:Y:S04]  /*2cf0*/  LDS R9, [R6+0x2000] ;  /* 0x0020000006097984 */ /* 0x000ea80000000800 */
[----:B------:R-:W3:Y:S04]  /*2d00*/  LDS R11, [R6+0x80] ;  /* 0x00008000060b7984 */ /* 0x000ee80000000800 */
[----:B-1----:R-:W1:Y:S04]  /*2d10*/  LDS R13, [R6+0x2080] ;  /* 0x00208000060d7984 */ /* 0x002e680000000800 */
[----:B0-----:R-:W-:Y:S04]  /*2d20*/  STG.E desc[UR6][R2.64], R7 ;  /* 0x0000000702007986 */ /* 0x001fe8000c101906 */
[----:B--2---:R-:W-:Y:S04]  /*2d30*/  STG.E desc[UR6][R4.64], R9 ;  /* 0x0000000904007986 */ /* 0x004fe8000c101906 */
[----:B---3--:R-:W-:Y:S04]  /*2d40*/  STG.E desc[UR6][R2.64+0x80], R11 ;  /* 0x0000800b02007986 */ /* 0x008fe8000c101906 */
[----:B-1----:R-:W-:Y:S01]  /*2d50*/  STG.E desc[UR6][R4.64+0x80], R13 ;  /* 0x0000800d04007986 */ /* 0x002fe2000c101906 */
[----:B------:R-:W-:Y:S05]  /*2d60*/  EXIT ;  /* 0x000000000000794d */ /* 0x000fea0003800000 */
.L_x_5:
        /* <DEDUP_REMOVED lines=9> */
.L_x_8:


//--------------------- .nv.shared._Z26blockedFloydWarshallPhase3iiPim --------------------------
	.section	.nv.shared._Z26blockedFloydWarshallPhase3iiPim,"aw",@nobits
	.sectionflags	@""
	.align	4
.nv.shared._Z26blockedFloydWarshallPhase3iiPim:
	.zero		50176


//--------------------- .nv.shared.reserved.0     --------------------------
	.section	.nv.shared.reserved.0,"aw",@nobits
	.weak		__nv_reservedSMEM_offset_0_alias
	.size		__nv_reservedSMEM_offset_0_alias, 0, 64
	.other		__nv_reservedSMEM_offset_0_alias,@"STO_CUDA_RESERVED_SHARED STV_DEFAULT"
__nv_reservedSMEM_offset_0_alias:
	.zero		0
	.zero		64


//--------------------- .nv.shared._Z26blockedFloydWarshallPhase2iiPim --------------------------
	.section	.nv.shared._Z26blockedFloydWarshallPhase2iiPim,"aw",@nobits
	.sectionflags	@""
	.align	4
.nv.shared._Z26blockedFloydWarshallPhase2iiPim:
	.zero		50176


//--------------------- .nv.shared._Z26blockedFloydWarshallPhase1iiPim --------------------------
	.section	.nv.shared._Z26blockedFloydWarshallPhase1iiPim,"aw",@nobits
	.sectionflags	@""
	.align	4
.nv.shared._Z26blockedFloydWarshallPhase1iiPim:
	.zero		17408


//--------------------- .nv.constant0._Z26blockedFloydWarshallPhase3iiPim --------------------------
	.section	.nv.constant0._Z26blockedFloydWarshallPhase3iiPim,"a",@progbits
	.sectionflags	@""
	.align	4
.nv.constant0._Z26blockedFloydWarshallPhase3iiPim:
	.zero		920


//--------------------- .nv.constant0._Z26blockedFloydWarshallPhase2iiPim --------------------------
	.section	.nv.constant0._Z26blockedFloydWarshallPhase2iiPim,"a",@progbits
	.sectionflags	@""
	.align	4
.nv.constant0._Z26blockedFloydWarshallPhase2iiPim:
	.zero		920


//--------------------- .nv.constant0._Z26blockedFloydWarshallPhase1iiPim --------------------------
	.section	.nv.constant0._Z26blockedFloydWarshallPhase1iiPim,"a",@progbits
	.sectionflags	@""
	.align	4
.nv.constant0._Z26blockedFloydWarshallPhase1iiPim:
	.zero		920


//--------------------- SYMBOLS --------------------------

	.type		.nv.reservedSmem.offset0,@object
	.size		.nv.reservedSmem.offset0,0x4
	.type		.nv.reservedSmem.cap,@object
	.size		.nv.reservedSmem.cap,0x4
